//
// Generated by NVIDIA NVVM Compiler
//
// Compiler Build ID: CL-36424714
// Cuda compilation tools, release 13.0, V13.0.88
// Based on NVVM 20.0.0
//

.version 9.0
.target sm_100
.address_size 64

	// .globl	_Z9printRowsPii
.extern .func  (.param .b32 func_retval0) vprintf
(
	.param .b64 vprintf_param_0,
	.param .b64 vprintf_param_1
)
;
.global .align 1 .b8 $str[9] = {82, 111, 119, 32, 37, 100, 58, 32};
.global .align 1 .b8 $str$1[4] = {37, 100, 32};
.global .align 1 .b8 $str$2[2] = {10};
.global .align 1 .b8 $str$3[9] = {67, 111, 108, 32, 37, 100, 58, 32};

.visible .entry _Z9printRowsPii(
	.param .u64 .ptr .align 1 _Z9printRowsPii_param_0,
	.param .u32 _Z9printRowsPii_param_1
)
{
	.local .align 8 .b8 	__local_depot0[8];
	.reg .b64 	%SP;
	.reg .b64 	%SPL;
	.reg .pred 	%p<11>;
	.reg .b32 	%r<128>;
	.reg .b64 	%rd<30>;

	mov.u64 	%SPL, __local_depot0;
	cvta.local.u64 	%SP, %SPL;
	ld.param.u64 	%rd3, [_Z9printRowsPii_param_0];
	ld.param.u32 	%r23, [_Z9printRowsPii_param_1];
	cvta.to.global.u64 	%rd1, %rd3;
	add.u64 	%rd4, %SP, 0;
	add.u64 	%rd2, %SPL, 0;
	mov.u32 	%r24, %ctaid.x;
	mov.u32 	%r25, %ntid.x;
	mov.u32 	%r26, %tid.x;
	mad.lo.s32 	%r1, %r24, %r25, %r26;
	setp.ge.s32 	%p1, %r1, %r23;
	@%p1 bra 	$L__BB0_15;
	st.local.u32 	[%rd2], %r1;
	mov.u64 	%rd5, $str;
	cvta.global.u64 	%rd6, %rd5;
	{ // callseq 0, 0
	.param .b64 param0;
	st.param.b64 	[param0], %rd6;
	.param .b64 param1;
	st.param.b64 	[param1], %rd4;
	.param .b32 retval0;
	call.uni (retval0), 
	vprintf, 
	(
	param0, 
	param1
	);
	ld.param.b32 	%r27, [retval0];
	} // callseq 0
	setp.lt.s32 	%p2, %r23, 1;
	@%p2 bra 	$L__BB0_14;
	mul.lo.s32 	%r2, %r23, %r1;
	and.b32  	%r3, %r23, 15;
	setp.lt.u32 	%p3, %r23, 16;
	mov.b32 	%r124, 0;
	@%p3 bra 	$L__BB0_5;
	and.b32  	%r124, %r23, 2147483632;
	neg.s32 	%r122, %r124;
	mov.u64 	%rd10, $str$1;
	mov.u32 	%r121, %r2;
$L__BB0_4:
	.pragma "nounroll";
	mul.wide.s32 	%rd8, %r121, 4;
	add.s64 	%rd9, %rd1, %rd8;
	ld.global.u32 	%r30, [%rd9];
	st.local.u32 	[%rd2], %r30;
	cvta.global.u64 	%rd11, %rd10;
	{ // callseq 1, 0
	.param .b64 param0;
	st.param.b64 	[param0], %rd11;
	.param .b64 param1;
	st.param.b64 	[param1], %rd4;
	.param .b32 retval0;
	call.uni (retval0), 
	vprintf, 
	(
	param0, 
	param1
	);
	ld.param.b32 	%r31, [retval0];
	} // callseq 1
	ld.global.u32 	%r33, [%rd9+4];
	st.local.u32 	[%rd2], %r33;
	{ // callseq 2, 0
	.param .b64 param0;
	st.param.b64 	[param0], %rd11;
	.param .b64 param1;
	st.param.b64 	[param1], %rd4;
	.param .b32 retval0;
	call.uni (retval0), 
	vprintf, 
	(
	param0, 
	param1
	);
	ld.param.b32 	%r34, [retval0];
	} // callseq 2
	ld.global.u32 	%r36, [%rd9+8];
	st.local.u32 	[%rd2], %r36;
	{ // callseq 3, 0
	.param .b64 param0;
	st.param.b64 	[param0], %rd11;
	.param .b64 param1;
	st.param.b64 	[param1], %rd4;
	.param .b32 retval0;
	call.uni (retval0), 
	vprintf, 
	(
	param0, 
	param1
	);
	ld.param.b32 	%r37, [retval0];
	} // callseq 3
	ld.global.u32 	%r39, [%rd9+12];
	st.local.u32 	[%rd2], %r39;
	{ // callseq 4, 0
	.param .b64 param0;
	st.param.b64 	[param0], %rd11;
	.param .b64 param1;
	st.param.b64 	[param1], %rd4;
	.param .b32 retval0;
	call.uni (retval0), 
	vprintf, 
	(
	param0, 
	param1
	);
	ld.param.b32 	%r40, [retval0];
	} // callseq 4
	ld.global.u32 	%r42, [%rd9+16];
	st.local.u32 	[%rd2], %r42;
	{ // callseq 5, 0
	.param .b64 param0;
	st.param.b64 	[param0], %rd11;
	.param .b64 param1;
	st.param.b64 	[param1], %rd4;
	.param .b32 retval0;
	call.uni (retval0), 
	vprintf, 
	(
	param0, 
	param1
	);
	ld.param.b32 	%r43, [retval0];
	} // callseq 5
	ld.global.u32 	%r45, [%rd9+20];
	st.local.u32 	[%rd2], %r45;
	{ // callseq 6, 0
	.param .b64 param0;
	st.param.b64 	[param0], %rd11;
	.param .b64 param1;
	st.param.b64 	[param1], %rd4;
	.param .b32 retval0;
	call.uni (retval0), 
	vprintf, 
	(
	param0, 
	param1
	);
	ld.param.b32 	%r46, [retval0];
	} // callseq 6
	ld.global.u32 	%r48, [%rd9+24];
	st.local.u32 	[%rd2], %r48;
	{ // callseq 7, 0
	.param .b64 param0;
	st.param.b64 	[param0], %rd11;
	.param .b64 param1;
	st.param.b64 	[param1], %rd4;
	.param .b32 retval0;
	call.uni (retval0), 
	vprintf, 
	(
	param0, 
	param1
	);
	ld.param.b32 	%r49, [retval0];
	} // callseq 7
	ld.global.u32 	%r51, [%rd9+28];
	st.local.u32 	[%rd2], %r51;
	{ // callseq 8, 0
	.param .b64 param0;
	st.param.b64 	[param0], %rd11;
	.param .b64 param1;
	st.param.b64 	[param1], %rd4;
	.param .b32 retval0;
	call.uni (retval0), 
	vprintf, 
	(
	param0, 
	param1
	);
	ld.param.b32 	%r52, [retval0];
	} // callseq 8
	ld.global.u32 	%r54, [%rd9+32];
	st.local.u32 	[%rd2], %r54;
	{ // callseq 9, 0
	.param .b64 param0;
	st.param.b64 	[param0], %rd11;
	.param .b64 param1;
	st.param.b64 	[param1], %rd4;
	.param .b32 retval0;
	call.uni (retval0), 
	vprintf, 
	(
	param0, 
	param1
	);
	ld.param.b32 	%r55, [retval0];
	} // callseq 9
	ld.global.u32 	%r57, [%rd9+36];
	st.local.u32 	[%rd2], %r57;
	{ // callseq 10, 0
	.param .b64 param0;
	st.param.b64 	[param0], %rd11;
	.param .b64 param1;
	st.param.b64 	[param1], %rd4;
	.param .b32 retval0;
	call.uni (retval0), 
	vprintf, 
	(
	param0, 
	param1
	);
	ld.param.b32 	%r58, [retval0];
	} // callseq 10
	ld.global.u32 	%r60, [%rd9+40];
	st.local.u32 	[%rd2], %r60;
	{ // callseq 11, 0
	.param .b64 param0;
	st.param.b64 	[param0], %rd11;
	.param .b64 param1;
	st.param.b64 	[param1], %rd4;
	.param .b32 retval0;
	call.uni (retval0), 
	vprintf, 
	(
	param0, 
	param1
	);
	ld.param.b32 	%r61, [retval0];
	} // callseq 11
	ld.global.u32 	%r63, [%rd9+44];
	st.local.u32 	[%rd2], %r63;
	{ // callseq 12, 0
	.param .b64 param0;
	st.param.b64 	[param0], %rd11;
	.param .b64 param1;
	st.param.b64 	[param1], %rd4;
	.param .b32 retval0;
	call.uni (retval0), 
	vprintf, 
	(
	param0, 
	param1
	);
	ld.param.b32 	%r64, [retval0];
	} // callseq 12
	ld.global.u32 	%r66, [%rd9+48];
	st.local.u32 	[%rd2], %r66;
	{ // callseq 13, 0
	.param .b64 param0;
	st.param.b64 	[param0], %rd11;
	.param .b64 param1;
	st.param.b64 	[param1], %rd4;
	.param .b32 retval0;
	call.uni (retval0), 
	vprintf, 
	(
	param0, 
	param1
	);
	ld.param.b32 	%r67, [retval0];
	} // callseq 13
	ld.global.u32 	%r69, [%rd9+52];
	st.local.u32 	[%rd2], %r69;
	{ // callseq 14, 0
	.param .b64 param0;
	st.param.b64 	[param0], %rd11;
	.param .b64 param1;
	st.param.b64 	[param1], %rd4;
	.param .b32 retval0;
	call.uni (retval0), 
	vprintf, 
	(
	param0, 
	param1
	);
	ld.param.b32 	%r70, [retval0];
	} // callseq 14
	ld.global.u32 	%r72, [%rd9+56];
	st.local.u32 	[%rd2], %r72;
	{ // callseq 15, 0
	.param .b64 param0;
	st.param.b64 	[param0], %rd11;
	.param .b64 param1;
	st.param.b64 	[param1], %rd4;
	.param .b32 retval0;
	call.uni (retval0), 
	vprintf, 
	(
	param0, 
	param1
	);
	ld.param.b32 	%r73, [retval0];
	} // callseq 15
	ld.global.u32 	%r75, [%rd9+60];
	st.local.u32 	[%rd2], %r75;
	{ // callseq 16, 0
	.param .b64 param0;
	st.param.b64 	[param0], %rd11;
	.param .b64 param1;
	st.param.b64 	[param1], %rd4;
	.param .b32 retval0;
	call.uni (retval0), 
	vprintf, 
	(
	param0, 
	param1
	);
	ld.param.b32 	%r76, [retval0];
	} // callseq 16
	add.s32 	%r122, %r122, 16;
	add.s32 	%r121, %r121, 16;
	setp.ne.s32 	%p4, %r122, 0;
	@%p4 bra 	$L__BB0_4;
$L__BB0_5:
	setp.eq.s32 	%p5, %r3, 0;
	@%p5 bra 	$L__BB0_14;
	and.b32  	%r11, %r23, 7;
	setp.lt.u32 	%p6, %r3, 8;
	@%p6 bra 	$L__BB0_8;
	add.s32 	%r78, %r124, %r2;
	mul.wide.s32 	%rd13, %r78, 4;
	add.s64 	%rd14, %rd1, %rd13;
	ld.global.u32 	%r79, [%rd14];
	st.local.u32 	[%rd2], %r79;
	mov.u64 	%rd15, $str$1;
	cvta.global.u64 	%rd16, %rd15;
	add.u64 	%rd17, %SP, 0;
	{ // callseq 17, 0
	.param .b64 param0;
	st.param.b64 	[param0], %rd16;
	.param .b64 param1;
	st.param.b64 	[param1], %rd17;
	.param .b32 retval0;
	call.uni (retval0), 
	vprintf, 
	(
	param0, 
	param1
	);
	ld.param.b32 	%r80, [retval0];
	} // callseq 17
	ld.global.u32 	%r82, [%rd14+4];
	st.local.u32 	[%rd2], %r82;
	{ // callseq 18, 0
	.param .b64 param0;
	st.param.b64 	[param0], %rd16;
	.param .b64 param1;
	st.param.b64 	[param1], %rd17;
	.param .b32 retval0;
	call.uni (retval0), 
	vprintf, 
	(
	param0, 
	param1
	);
	ld.param.b32 	%r83, [retval0];
	} // callseq 18
	ld.global.u32 	%r85, [%rd14+8];
	st.local.u32 	[%rd2], %r85;
	{ // callseq 19, 0
	.param .b64 param0;
	st.param.b64 	[param0], %rd16;
	.param .b64 param1;
	st.param.b64 	[param1], %rd17;
	.param .b32 retval0;
	call.uni (retval0), 
	vprintf, 
	(
	param0, 
	param1
	);
	ld.param.b32 	%r86, [retval0];
	} // callseq 19
	ld.global.u32 	%r88, [%rd14+12];
	st.local.u32 	[%rd2], %r88;
	{ // callseq 20, 0
	.param .b64 param0;
	st.param.b64 	[param0], %rd16;
	.param .b64 param1;
	st.param.b64 	[param1], %rd17;
	.param .b32 retval0;
	call.uni (retval0), 
	vprintf, 
	(
	param0, 
	param1
	);
	ld.param.b32 	%r89, [retval0];
	} // callseq 20
	ld.global.u32 	%r91, [%rd14+16];
	st.local.u32 	[%rd2], %r91;
	{ // callseq 21, 0
	.param .b64 param0;
	st.param.b64 	[param0], %rd16;
	.param .b64 param1;
	st.param.b64 	[param1], %rd17;
	.param .b32 retval0;
	call.uni (retval0), 
	vprintf, 
	(
	param0, 
	param1
	);
	ld.param.b32 	%r92, [retval0];
	} // callseq 21
	ld.global.u32 	%r94, [%rd14+20];
	st.local.u32 	[%rd2], %r94;
	{ // callseq 22, 0
	.param .b64 param0;
	st.param.b64 	[param0], %rd16;
	.param .b64 param1;
	st.param.b64 	[param1], %rd17;
	.param .b32 retval0;
	call.uni (retval0), 
	vprintf, 
	(
	param0, 
	param1
	);
	ld.param.b32 	%r95, [retval0];
	} // callseq 22
	ld.global.u32 	%r97, [%rd14+24];
	st.local.u32 	[%rd2], %r97;
	{ // callseq 23, 0
	.param .b64 param0;
	st.param.b64 	[param0], %rd16;
	.param .b64 param1;
	st.param.b64 	[param1], %rd17;
	.param .b32 retval0;
	call.uni (retval0), 
	vprintf, 
	(
	param0, 
	param1
	);
	ld.param.b32 	%r98, [retval0];
	} // callseq 23
	ld.global.u32 	%r100, [%rd14+28];
	st.local.u32 	[%rd2], %r100;
	{ // callseq 24, 0
	.param .b64 param0;
	st.param.b64 	[param0], %rd16;
	.param .b64 param1;
	st.param.b64 	[param1], %rd17;
	.param .b32 retval0;
	call.uni (retval0), 
	vprintf, 
	(
	param0, 
	param1
	);
	ld.param.b32 	%r101, [retval0];
	} // callseq 24
	add.s32 	%r124, %r124, 8;
$L__BB0_8:
	setp.eq.s32 	%p7, %r11, 0;
	@%p7 bra 	$L__BB0_14;
	and.b32  	%r14, %r23, 3;
	setp.lt.u32 	%p8, %r11, 4;
	@%p8 bra 	$L__BB0_11;
	add.s32 	%r103, %r124, %r2;
	mul.wide.s32 	%rd18, %r103, 4;
	add.s64 	%rd19, %rd1, %rd18;
	ld.global.u32 	%r104, [%rd19];
	st.local.u32 	[%rd2], %r104;
	mov.u64 	%rd20, $str$1;
	cvta.global.u64 	%rd21, %rd20;
	add.u64 	%rd22, %SP, 0;
	{ // callseq 25, 0
	.param .b64 param0;
	st.param.b64 	[param0], %rd21;
	.param .b64 param1;
	st.param.b64 	[param1], %rd22;
	.param .b32 retval0;
	call.uni (retval0), 
	vprintf, 
	(
	param0, 
	param1
	);
	ld.param.b32 	%r105, [retval0];
	} // callseq 25
	ld.global.u32 	%r107, [%rd19+4];
	st.local.u32 	[%rd2], %r107;
	{ // callseq 26, 0
	.param .b64 param0;
	st.param.b64 	[param0], %rd21;
	.param .b64 param1;
	st.param.b64 	[param1], %rd22;
	.param .b32 retval0;
	call.uni (retval0), 
	vprintf, 
	(
	param0, 
	param1
	);
	ld.param.b32 	%r108, [retval0];
	} // callseq 26
	ld.global.u32 	%r110, [%rd19+8];
	st.local.u32 	[%rd2], %r110;
	{ // callseq 27, 0
	.param .b64 param0;
	st.param.b64 	[param0], %rd21;
	.param .b64 param1;
	st.param.b64 	[param1], %rd22;
	.param .b32 retval0;
	call.uni (retval0), 
	vprintf, 
	(
	param0, 
	param1
	);
	ld.param.b32 	%r111, [retval0];
	} // callseq 27
	ld.global.u32 	%r113, [%rd19+12];
	st.local.u32 	[%rd2], %r113;
	{ // callseq 28, 0
	.param .b64 param0;
	st.param.b64 	[param0], %rd21;
	.param .b64 param1;
	st.param.b64 	[param1], %rd22;
	.param .b32 retval0;
	call.uni (retval0), 
	vprintf, 
	(
	param0, 
	param1
	);
	ld.param.b32 	%r114, [retval0];
	} // callseq 28
	add.s32 	%r124, %r124, 4;
$L__BB0_11:
	setp.eq.s32 	%p9, %r14, 0;
	@%p9 bra 	$L__BB0_14;
	add.s32 	%r127, %r124, %r2;
	neg.s32 	%r126, %r14;
	mov.u64 	%rd25, $str$1;
	add.u64 	%rd27, %SP, 0;
$L__BB0_13:
	.pragma "nounroll";
	mul.wide.s32 	%rd23, %r127, 4;
	add.s64 	%rd24, %rd1, %rd23;
	ld.global.u32 	%r116, [%rd24];
	st.local.u32 	[%rd2], %r116;
	cvta.global.u64 	%rd26, %rd25;
	{ // callseq 29, 0
	.param .b64 param0;
	st.param.b64 	[param0], %rd26;
	.param .b64 param1;
	st.param.b64 	[param1], %rd27;
	.param .b32 retval0;
	call.uni (retval0), 
	vprintf, 
	(
	param0, 
	param1
	);
	ld.param.b32 	%r117, [retval0];
	} // callseq 29
	add.s32 	%r127, %r127, 1;
	add.s32 	%r126, %r126, 1;
	setp.ne.s32 	%p10, %r126, 0;
	@%p10 bra 	$L__BB0_13;
$L__BB0_14:
	mov.u64 	%rd28, $str$2;
	cvta.global.u64 	%rd29, %rd28;
	{ // callseq 30, 0
	.param .b64 param0;
	st.param.b64 	[param0], %rd29;
	.param .b64 param1;
	st.param.b64 	[param1], 0;
	.param .b32 retval0;
	call.uni (retval0), 
	vprintf, 
	(
	param0, 
	param1
	);
	ld.param.b32 	%r119, [retval0];
	} // callseq 30
$L__BB0_15:
	ret;

}
	// .globl	_Z12printColumnsPii
.visible .entry _Z12printColumnsPii(
	.param .u64 .ptr .align 1 _Z12printColumnsPii_param_0,
	.param .u32 _Z12printColumnsPii_param_1
)
{
	.local .align 8 .b8 	__local_depot1[8];
	.reg .b64 	%SP;
	.reg .b64 	%SPL;
	.reg .pred 	%p<11>;
	.reg .b32 	%r<130>;
	.reg .b64 	%rd<58>;

	mov.u64 	%SPL, __local_depot1;
	cvta.local.u64 	%SP, %SPL;
	ld.param.u64 	%rd3, [_Z12printColumnsPii_param_0];
	ld.param.u32 	%r22, [_Z12printColumnsPii_param_1];
	cvta.to.global.u64 	%rd1, %rd3;
	add.u64 	%rd4, %SP, 0;
	add.u64 	%rd2, %SPL, 0;
	mov.u32 	%r23, %ctaid.x;
	mov.u32 	%r24, %ntid.x;
	mov.u32 	%r25, %tid.x;
	mad.lo.s32 	%r1, %r23, %r24, %r25;
	setp.ge.s32 	%p1, %r1, %r22;
	@%p1 bra 	$L__BB1_15;
	st.local.u32 	[%rd2], %r1;
	mov.u64 	%rd5, $str$3;
	cvta.global.u64 	%rd6, %rd5;
	{ // callseq 31, 0
	.param .b64 param0;
	st.param.b64 	[param0], %rd6;
	.param .b64 param1;
	st.param.b64 	[param1], %rd4;
	.param .b32 retval0;
	call.uni (retval0), 
	vprintf, 
	(
	param0, 
	param1
	);
	ld.param.b32 	%r26, [retval0];
	} // callseq 31
	setp.lt.s32 	%p2, %r22, 1;
	@%p2 bra 	$L__BB1_14;
	add.s32 	%r29, %r22, -1;
	and.b32  	%r2, %r22, 15;
	setp.lt.u32 	%p3, %r29, 15;
	mov.b32 	%r126, 0;
	@%p3 bra 	$L__BB1_5;
	and.b32  	%r126, %r22, 2147483632;
	neg.s32 	%r124, %r126;
	mov.u64 	%rd10, $str$1;
	mul.wide.u32 	%rd13, %r22, 4;
	shl.b32 	%r79, %r22, 4;
	mov.u32 	%r123, %r1;
$L__BB1_4:
	.pragma "nounroll";
	mul.wide.s32 	%rd8, %r123, 4;
	add.s64 	%rd9, %rd1, %rd8;
	ld.global.u32 	%r31, [%rd9];
	st.local.u32 	[%rd2], %r31;
	cvta.global.u64 	%rd11, %rd10;
	{ // callseq 32, 0
	.param .b64 param0;
	st.param.b64 	[param0], %rd11;
	.param .b64 param1;
	st.param.b64 	[param1], %rd4;
	.param .b32 retval0;
	call.uni (retval0), 
	vprintf, 
	(
	param0, 
	param1
	);
	ld.param.b32 	%r32, [retval0];
	} // callseq 32
	add.s64 	%rd14, %rd9, %rd13;
	ld.global.u32 	%r34, [%rd14];
	st.local.u32 	[%rd2], %r34;
	{ // callseq 33, 0
	.param .b64 param0;
	st.param.b64 	[param0], %rd11;
	.param .b64 param1;
	st.param.b64 	[param1], %rd4;
	.param .b32 retval0;
	call.uni (retval0), 
	vprintf, 
	(
	param0, 
	param1
	);
	ld.param.b32 	%r35, [retval0];
	} // callseq 33
	add.s64 	%rd15, %rd14, %rd13;
	ld.global.u32 	%r37, [%rd15];
	st.local.u32 	[%rd2], %r37;
	{ // callseq 34, 0
	.param .b64 param0;
	st.param.b64 	[param0], %rd11;
	.param .b64 param1;
	st.param.b64 	[param1], %rd4;
	.param .b32 retval0;
	call.uni (retval0), 
	vprintf, 
	(
	param0, 
	param1
	);
	ld.param.b32 	%r38, [retval0];
	} // callseq 34
	add.s64 	%rd16, %rd15, %rd13;
	ld.global.u32 	%r40, [%rd16];
	st.local.u32 	[%rd2], %r40;
	{ // callseq 35, 0
	.param .b64 param0;
	st.param.b64 	[param0], %rd11;
	.param .b64 param1;
	st.param.b64 	[param1], %rd4;
	.param .b32 retval0;
	call.uni (retval0), 
	vprintf, 
	(
	param0, 
	param1
	);
	ld.param.b32 	%r41, [retval0];
	} // callseq 35
	add.s64 	%rd17, %rd16, %rd13;
	ld.global.u32 	%r43, [%rd17];
	st.local.u32 	[%rd2], %r43;
	{ // callseq 36, 0
	.param .b64 param0;
	st.param.b64 	[param0], %rd11;
	.param .b64 param1;
	st.param.b64 	[param1], %rd4;
	.param .b32 retval0;
	call.uni (retval0), 
	vprintf, 
	(
	param0, 
	param1
	);
	ld.param.b32 	%r44, [retval0];
	} // callseq 36
	add.s64 	%rd18, %rd17, %rd13;
	ld.global.u32 	%r46, [%rd18];
	st.local.u32 	[%rd2], %r46;
	{ // callseq 37, 0
	.param .b64 param0;
	st.param.b64 	[param0], %rd11;
	.param .b64 param1;
	st.param.b64 	[param1], %rd4;
	.param .b32 retval0;
	call.uni (retval0), 
	vprintf, 
	(
	param0, 
	param1
	);
	ld.param.b32 	%r47, [retval0];
	} // callseq 37
	add.s64 	%rd19, %rd18, %rd13;
	ld.global.u32 	%r49, [%rd19];
	st.local.u32 	[%rd2], %r49;
	{ // callseq 38, 0
	.param .b64 param0;
	st.param.b64 	[param0], %rd11;
	.param .b64 param1;
	st.param.b64 	[param1], %rd4;
	.param .b32 retval0;
	call.uni (retval0), 
	vprintf, 
	(
	param0, 
	param1
	);
	ld.param.b32 	%r50, [retval0];
	} // callseq 38
	add.s64 	%rd20, %rd19, %rd13;
	ld.global.u32 	%r52, [%rd20];
	st.local.u32 	[%rd2], %r52;
	{ // callseq 39, 0
	.param .b64 param0;
	st.param.b64 	[param0], %rd11;
	.param .b64 param1;
	st.param.b64 	[param1], %rd4;
	.param .b32 retval0;
	call.uni (retval0), 
	vprintf, 
	(
	param0, 
	param1
	);
	ld.param.b32 	%r53, [retval0];
	} // callseq 39
	add.s64 	%rd21, %rd20, %rd13;
	ld.global.u32 	%r55, [%rd21];
	st.local.u32 	[%rd2], %r55;
	{ // callseq 40, 0
	.param .b64 param0;
	st.param.b64 	[param0], %rd11;
	.param .b64 param1;
	st.param.b64 	[param1], %rd4;
	.param .b32 retval0;
	call.uni (retval0), 
	vprintf, 
	(
	param0, 
	param1
	);
	ld.param.b32 	%r56, [retval0];
	} // callseq 40
	add.s64 	%rd22, %rd21, %rd13;
	ld.global.u32 	%r58, [%rd22];
	st.local.u32 	[%rd2], %r58;
	{ // callseq 41, 0
	.param .b64 param0;
	st.param.b64 	[param0], %rd11;
	.param .b64 param1;
	st.param.b64 	[param1], %rd4;
	.param .b32 retval0;
	call.uni (retval0), 
	vprintf, 
	(
	param0, 
	param1
	);
	ld.param.b32 	%r59, [retval0];
	} // callseq 41
	add.s64 	%rd23, %rd22, %rd13;
	ld.global.u32 	%r61, [%rd23];
	st.local.u32 	[%rd2], %r61;
	{ // callseq 42, 0
	.param .b64 param0;
	st.param.b64 	[param0], %rd11;
	.param .b64 param1;
	st.param.b64 	[param1], %rd4;
	.param .b32 retval0;
	call.uni (retval0), 
	vprintf, 
	(
	param0, 
	param1
	);
	ld.param.b32 	%r62, [retval0];
	} // callseq 42
	add.s64 	%rd24, %rd23, %rd13;
	ld.global.u32 	%r64, [%rd24];
	st.local.u32 	[%rd2], %r64;
	{ // callseq 43, 0
	.param .b64 param0;
	st.param.b64 	[param0], %rd11;
	.param .b64 param1;
	st.param.b64 	[param1], %rd4;
	.param .b32 retval0;
	call.uni (retval0), 
	vprintf, 
	(
	param0, 
	param1
	);
	ld.param.b32 	%r65, [retval0];
	} // callseq 43
	add.s64 	%rd25, %rd24, %rd13;
	ld.global.u32 	%r67, [%rd25];
	st.local.u32 	[%rd2], %r67;
	{ // callseq 44, 0
	.param .b64 param0;
	st.param.b64 	[param0], %rd11;
	.param .b64 param1;
	st.param.b64 	[param1], %rd4;
	.param .b32 retval0;
	call.uni (retval0), 
	vprintf, 
	(
	param0, 
	param1
	);
	ld.param.b32 	%r68, [retval0];
	} // callseq 44
	add.s64 	%rd26, %rd25, %rd13;
	ld.global.u32 	%r70, [%rd26];
	st.local.u32 	[%rd2], %r70;
	{ // callseq 45, 0
	.param .b64 param0;
	st.param.b64 	[param0], %rd11;
	.param .b64 param1;
	st.param.b64 	[param1], %rd4;
	.param .b32 retval0;
	call.uni (retval0), 
	vprintf, 
	(
	param0, 
	param1
	);
	ld.param.b32 	%r71, [retval0];
	} // callseq 45
	add.s64 	%rd27, %rd26, %rd13;
	ld.global.u32 	%r73, [%rd27];
	st.local.u32 	[%rd2], %r73;
	{ // callseq 46, 0
	.param .b64 param0;
	st.param.b64 	[param0], %rd11;
	.param .b64 param1;
	st.param.b64 	[param1], %rd4;
	.param .b32 retval0;
	call.uni (retval0), 
	vprintf, 
	(
	param0, 
	param1
	);
	ld.param.b32 	%r74, [retval0];
	} // callseq 46
	add.s64 	%rd28, %rd27, %rd13;
	ld.global.u32 	%r76, [%rd28];
	st.local.u32 	[%rd2], %r76;
	{ // callseq 47, 0
	.param .b64 param0;
	st.param.b64 	[param0], %rd11;
	.param .b64 param1;
	st.param.b64 	[param1], %rd4;
	.param .b32 retval0;
	call.uni (retval0), 
	vprintf, 
	(
	param0, 
	param1
	);
	ld.param.b32 	%r77, [retval0];
	} // callseq 47
	add.s32 	%r124, %r124, 16;
	add.s32 	%r123, %r123, %r79;
	setp.ne.s32 	%p4, %r124, 0;
	@%p4 bra 	$L__BB1_4;
$L__BB1_5:
	setp.eq.s32 	%p5, %r2, 0;
	@%p5 bra 	$L__BB1_14;
	and.b32  	%r10, %r22, 7;
	setp.lt.u32 	%p6, %r2, 8;
	@%p6 bra 	$L__BB1_8;
	mad.lo.s32 	%r80, %r126, %r22, %r1;
	mul.wide.s32 	%rd29, %r80, 4;
	add.s64 	%rd30, %rd1, %rd29;
	ld.global.u32 	%r81, [%rd30];
	st.local.u32 	[%rd2], %r81;
	mov.u64 	%rd31, $str$1;
	cvta.global.u64 	%rd32, %rd31;
	add.u64 	%rd33, %SP, 0;
	{ // callseq 48, 0
	.param .b64 param0;
	st.param.b64 	[param0], %rd32;
	.param .b64 param1;
	st.param.b64 	[param1], %rd33;
	.param .b32 retval0;
	call.uni (retval0), 
	vprintf, 
	(
	param0, 
	param1
	);
	ld.param.b32 	%r82, [retval0];
	} // callseq 48
	mul.wide.u32 	%rd34, %r22, 4;
	add.s64 	%rd35, %rd30, %rd34;
	ld.global.u32 	%r84, [%rd35];
	st.local.u32 	[%rd2], %r84;
	{ // callseq 49, 0
	.param .b64 param0;
	st.param.b64 	[param0], %rd32;
	.param .b64 param1;
	st.param.b64 	[param1], %rd33;
	.param .b32 retval0;
	call.uni (retval0), 
	vprintf, 
	(
	param0, 
	param1
	);
	ld.param.b32 	%r85, [retval0];
	} // callseq 49
	add.s64 	%rd36, %rd35, %rd34;
	ld.global.u32 	%r87, [%rd36];
	st.local.u32 	[%rd2], %r87;
	{ // callseq 50, 0
	.param .b64 param0;
	st.param.b64 	[param0], %rd32;
	.param .b64 param1;
	st.param.b64 	[param1], %rd33;
	.param .b32 retval0;
	call.uni (retval0), 
	vprintf, 
	(
	param0, 
	param1
	);
	ld.param.b32 	%r88, [retval0];
	} // callseq 50
	add.s64 	%rd37, %rd36, %rd34;
	ld.global.u32 	%r90, [%rd37];
	st.local.u32 	[%rd2], %r90;
	{ // callseq 51, 0
	.param .b64 param0;
	st.param.b64 	[param0], %rd32;
	.param .b64 param1;
	st.param.b64 	[param1], %rd33;
	.param .b32 retval0;
	call.uni (retval0), 
	vprintf, 
	(
	param0, 
	param1
	);
	ld.param.b32 	%r91, [retval0];
	} // callseq 51
	add.s64 	%rd38, %rd37, %rd34;
	ld.global.u32 	%r93, [%rd38];
	st.local.u32 	[%rd2], %r93;
	{ // callseq 52, 0
	.param .b64 param0;
	st.param.b64 	[param0], %rd32;
	.param .b64 param1;
	st.param.b64 	[param1], %rd33;
	.param .b32 retval0;
	call.uni (retval0), 
	vprintf, 
	(
	param0, 
	param1
	);
	ld.param.b32 	%r94, [retval0];
	} // callseq 52
	add.s64 	%rd39, %rd38, %rd34;
	ld.global.u32 	%r96, [%rd39];
	st.local.u32 	[%rd2], %r96;
	{ // callseq 53, 0
	.param .b64 param0;
	st.param.b64 	[param0], %rd32;
	.param .b64 param1;
	st.param.b64 	[param1], %rd33;
	.param .b32 retval0;
	call.uni (retval0), 
	vprintf, 
	(
	param0, 
	param1
	);
	ld.param.b32 	%r97, [retval0];
	} // callseq 53
	add.s64 	%rd40, %rd39, %rd34;
	ld.global.u32 	%r99, [%rd40];
	st.local.u32 	[%rd2], %r99;
	{ // callseq 54, 0
	.param .b64 param0;
	st.param.b64 	[param0], %rd32;
	.param .b64 param1;
	st.param.b64 	[param1], %rd33;
	.param .b32 retval0;
	call.uni (retval0), 
	vprintf, 
	(
	param0, 
	param1
	);
	ld.param.b32 	%r100, [retval0];
	} // callseq 54
	add.s64 	%rd41, %rd40, %rd34;
	ld.global.u32 	%r102, [%rd41];
	st.local.u32 	[%rd2], %r102;
	{ // callseq 55, 0
	.param .b64 param0;
	st.param.b64 	[param0], %rd32;
	.param .b64 param1;
	st.param.b64 	[param1], %rd33;
	.param .b32 retval0;
	call.uni (retval0), 
	vprintf, 
	(
	param0, 
	param1
	);
	ld.param.b32 	%r103, [retval0];
	} // callseq 55
	add.s32 	%r126, %r126, 8;
$L__BB1_8:
	setp.eq.s32 	%p7, %r10, 0;
	@%p7 bra 	$L__BB1_14;
	and.b32  	%r13, %r22, 3;
	setp.lt.u32 	%p8, %r10, 4;
	@%p8 bra 	$L__BB1_11;
	mad.lo.s32 	%r105, %r126, %r22, %r1;
	mul.wide.s32 	%rd42, %r105, 4;
	add.s64 	%rd43, %rd1, %rd42;
	ld.global.u32 	%r106, [%rd43];
	st.local.u32 	[%rd2], %r106;
	mov.u64 	%rd44, $str$1;
	cvta.global.u64 	%rd45, %rd44;
	add.u64 	%rd46, %SP, 0;
	{ // callseq 56, 0
	.param .b64 param0;
	st.param.b64 	[param0], %rd45;
	.param .b64 param1;
	st.param.b64 	[param1], %rd46;
	.param .b32 retval0;
	call.uni (retval0), 
	vprintf, 
	(
	param0, 
	param1
	);
	ld.param.b32 	%r107, [retval0];
	} // callseq 56
	mul.wide.u32 	%rd47, %r22, 4;
	add.s64 	%rd48, %rd43, %rd47;
	ld.global.u32 	%r109, [%rd48];
	st.local.u32 	[%rd2], %r109;
	{ // callseq 57, 0
	.param .b64 param0;
	st.param.b64 	[param0], %rd45;
	.param .b64 param1;
	st.param.b64 	[param1], %rd46;
	.param .b32 retval0;
	call.uni (retval0), 
	vprintf, 
	(
	param0, 
	param1
	);
	ld.param.b32 	%r110, [retval0];
	} // callseq 57
	add.s64 	%rd49, %rd48, %rd47;
	ld.global.u32 	%r112, [%rd49];
	st.local.u32 	[%rd2], %r112;
	{ // callseq 58, 0
	.param .b64 param0;
	st.param.b64 	[param0], %rd45;
	.param .b64 param1;
	st.param.b64 	[param1], %rd46;
	.param .b32 retval0;
	call.uni (retval0), 
	vprintf, 
	(
	param0, 
	param1
	);
	ld.param.b32 	%r113, [retval0];
	} // callseq 58
	add.s64 	%rd50, %rd49, %rd47;
	ld.global.u32 	%r115, [%rd50];
	st.local.u32 	[%rd2], %r115;
	{ // callseq 59, 0
	.param .b64 param0;
	st.param.b64 	[param0], %rd45;
	.param .b64 param1;
	st.param.b64 	[param1], %rd46;
	.param .b32 retval0;
	call.uni (retval0), 
	vprintf, 
	(
	param0, 
	param1
	);
	ld.param.b32 	%r116, [retval0];
	} // callseq 59
	add.s32 	%r126, %r126, 4;
$L__BB1_11:
	setp.eq.s32 	%p9, %r13, 0;
	@%p9 bra 	$L__BB1_14;
	mad.lo.s32 	%r129, %r126, %r22, %r1;
	neg.s32 	%r128, %r13;
	mov.u64 	%rd53, $str$1;
	add.u64 	%rd55, %SP, 0;
$L__BB1_13:
	.pragma "nounroll";
	mul.wide.s32 	%rd51, %r129, 4;
	add.s64 	%rd52, %rd1, %rd51;
	ld.global.u32 	%r118, [%rd52];
	st.local.u32 	[%rd2], %r118;
	cvta.global.u64 	%rd54, %rd53;
	{ // callseq 60, 0
	.param .b64 param0;
	st.param.b64 	[param0], %rd54;
	.param .b64 param1;
	st.param.b64 	[param1], %rd55;
	.param .b32 retval0;
	call.uni (retval0), 
	vprintf, 
	(
	param0, 
	param1
	);
	ld.param.b32 	%r119, [retval0];
	} // callseq 60
	add.s32 	%r129, %r129, %r22;
	add.s32 	%r128, %r128, 1;
	setp.ne.s32 	%p10, %r128, 0;
	@%p10 bra 	$L__BB1_13;
$L__BB1_14:
	mov.u64 	%rd56, $str$2;
	cvta.global.u64 	%rd57, %rd56;
	{ // callseq 61, 0
	.param .b64 param0;
	st.param.b64 	[param0], %rd57;
	.param .b64 param1;
	st.param.b64 	[param1], 0;
	.param .b32 retval0;
	call.uni (retval0), 
	vprintf, 
	(
	param0, 
	param1
	);
	ld.param.b32 	%r121, [retval0];
	} // callseq 61
$L__BB1_15:
	ret;

}


// ===== COMPILED SASS (sm_100) =====

	.target	sm_100

	.elftype	@"ET_EXEC"


//--------------------- .note.nv.tkinfo           --------------------------
	.section	.note.nv.tkinfo,"",@"SHT_NOTE"
	.sectionflags	@"SHF_NOTE_NV_TKINFO"
	.tkinfo
        /*0018*/ 	.word	0x00000002
        /*0030*/ 	.string	""
        /*0030*/ 	.string	"ptxas"
        /*0030*/ 	.string	"Cuda compilation tools, release 13.0, V13.0.88"
        /*0030*/ 	.string	"Build cuda_13.0.r13.0/compiler.36424714_0"
        /*0030*/ 	.string	"-arch sm_100 -m 64 "



//--------------------- .note.nv.cuinfo           --------------------------
	.section	.note.nv.cuinfo,"",@"SHT_NOTE"
	.sectionflags	@"SHF_NOTE_NV_CUINFO"
        /*0018*/ 	.short	0x0002
        /*001a*/ 	.short	0x0064
        /*001c*/ 	.short	0x0082
	.zero		2


//--------------------- .nv.info                  --------------------------
	.section	.nv.info,"",@"SHT_CUDA_INFO"
	.align	4


	//----- nvinfo : EIATTR_REGCOUNT
	.align		4
        /*0000*/ 	.byte	0x04, 0x2f
        /*0002*/ 	.short	(.L_5 - .L_4)
	.align		4
.L_4:
        /*0004*/ 	.word	index@(_Z9printRowsPii)
        /*0008*/ 	.word	0x00000020


	//----- nvinfo : EIATTR_FRAME_SIZE
	.align		4
.L_5:
        /*000c*/ 	.byte	0x04, 0x11
        /*000e*/ 	.short	(.L_7 - .L_6)
	.align		4
.L_6:
        /*0010*/ 	.word	index@(_Z9printRowsPii)
        /*0014*/ 	.word	0x00000008


	//----- nvinfo : EIATTR_REGCOUNT
	.align		4
.L_7:
        /*0018*/ 	.byte	0x04, 0x2f
        /*001a*/ 	.short	(.L_9 - .L_8)
	.align		4
.L_8:
        /*001c*/ 	.word	index@(_Z12printColumnsPii)
        /*0020*/ 	.word	0x00000020


	//----- nvinfo : EIATTR_FRAME_SIZE
	.align		4
.L_9:
        /*0024*/ 	.byte	0x04, 0x11
        /*0026*/ 	.short	(.L_11 - .L_10)
	.align		4
.L_10:
        /*0028*/ 	.word	index@(_Z12printColumnsPii)
        /*002c*/ 	.word	0x00000008


	//----- nvinfo : EIATTR_MIN_STACK_SIZE
	.align		4
.L_11:
        /*0030*/ 	.byte	0x04, 0x12
        /*0032*/ 	.short	(.L_13 - .L_12)
	.align		4
.L_12:
        /*0034*/ 	.word	index@(_Z12printColumnsPii)
        /*0038*/ 	.word	0x00000008


	//----- nvinfo : EIATTR_MIN_STACK_SIZE
	.align		4
.L_13:
        /*003c*/ 	.byte	0x04, 0x12
        /*003e*/ 	.short	(.L_15 - .L_14)
	.align		4
.L_14:
        /*0040*/ 	.word	index@(_Z9printRowsPii)
        /*0044*/ 	.word	0x00000008
.L_15:


//--------------------- .nv.compat                --------------------------
	.section	.nv.compat,"",@"SHT_CUDA_COMPAT_INFO"
	.align	4
        /*0000*/ 	.byte	0x02, 0x09, 0x00, 0x00, 0x02, 0x02, 0x01, 0x00, 0x02, 0x05, 0x05, 0x00, 0x03, 0x07, 0x01, 0x01
        /*0010*/ 	.byte	0x02, 0x03, 0x00, 0x00, 0x02, 0x06, 0x01, 0x00, 0x04, 0x0b, 0x08, 0x00, 0x09, 0x00, 0x00, 0x00
        /*0020*/ 	.byte	0x00, 0x00, 0x00, 0x00


//--------------------- .nv.info._Z12printColumnsPii --------------------------
	.section	.nv.info._Z12printColumnsPii,"",@"SHT_CUDA_INFO"
	.sectionflags	@""
	.align	4


	//----- nvinfo : EIATTR_CUDA_API_VERSION
	.align		4
        /*0000*/ 	.byte	0x04, 0x37
        /*0002*/ 	.short	(.L_17 - .L_16)
.L_16:
        /*0004*/ 	.word	0x00000082


	//----- nvinfo : EIATTR_KPARAM_INFO
	.align		4
.L_17:
        /*0008*/ 	.byte	0x04, 0x17
        /*000a*/ 	.short	(.L_19 - .L_18)
.L_18:
        /*000c*/ 	.word	0x00000000
        /*0010*/ 	.short	0x0001
        /*0012*/ 	.short	0x0008
        /*0014*/ 	.byte	0x00, 0xf0, 0x11, 0x00


	//----- nvinfo : EIATTR_KPARAM_INFO
	.align		4
.L_19:
        /*0018*/ 	.byte	0x04, 0x17
        /*001a*/ 	.short	(.L_21 - .L_20)
.L_20:
        /*001c*/ 	.word	0x00000000
        /*0020*/ 	.short	0x0000
        /*0022*/ 	.short	0x0000
        /*0024*/ 	.byte	0x00, 0xf5, 0x21, 0x00


	//----- nvinfo : EIATTR_SPARSE_MMA_MASK
	.align		4
.L_21:
        /*0028*/ 	.byte	0x03, 0x50
        /*002a*/ 	.short	0x0000


	//----- nvinfo : EIATTR_MAXREG_COUNT
	.align		4
        /*002c*/ 	.byte	0x03, 0x1b
        /*002e*/ 	.short	0x00ff


	//----- nvinfo : EIATTR_EXTERNS
	.align		4
        /*0030*/ 	.byte	0x04, 0x0f
        /*0032*/ 	.short	(.L_23 - .L_22)


	//   ....[0]....
	.align		4
.L_22:
        /*0034*/ 	.word	index@(vprintf)


	//----- nvinfo : EIATTR_MERCURY_ISA_VERSION
	.align		4
.L_23:
        /*0038*/ 	.byte	0x03, 0x5f
        /*003a*/ 	.short	0x0101


	//----- nvinfo : EIATTR_VRC_CTA_INIT_COUNT
	.align		4
        /*003c*/ 	.byte	0x02, 0x4a
	.zero		1
	.zero		1


	//----- nvinfo : EIATTR_SYSCALL_OFFSETS
	.align		4
        /*0040*/ 	.byte	0x04, 0x46
        /*0042*/ 	.short	(.L_25 - .L_24)


	//   ....[0]....
.L_24:
        /*0044*/ 	.word	0x00000170


	//   ....[1]....
        /*0048*/ 	.word	0x00000370


	//   ....[2]....
        /*004c*/ 	.word	0x00000460


	//   ....[3]....
        /*0050*/ 	.word	0x00000540


	//   ....[4]....
        /*0054*/ 	.word	0x00000620


	//   ....[5]....
        /*0058*/ 	.word	0x00000700


	//   ....[6]....
        /*005c*/ 	.word	0x000007e0


	//   ....[7]....
        /*0060*/ 	.word	0x000008c0


	//   ....[8]....
        /*0064*/ 	.word	0x000009a0


	//   ....[9]....
        /*0068*/ 	.word	0x00000a80


	//   ....[10]....
        /*006c*/ 	.word	0x00000b60


	//   ....[11]....
        /*0070*/ 	.word	0x00000c40


	//   ....[12]....
        /*0074*/ 	.word	0x00000d20


	//   ....[13]....
        /*0078*/ 	.word	0x00000e00


	//   ....[14]....
        /*007c*/ 	.word	0x00000ee0


	//   ....[15]....
        /*0080*/ 	.word	0x00000fc0


	//   ....[16]....
        /*0084*/ 	.word	0x000010a0


	//   ....[17]....
        /*0088*/ 	.word	0x00001260


	//   ....[18]....
        /*008c*/ 	.word	0x00001340


	//   ....[19]....
        /*0090*/ 	.word	0x00001420


	//   ....[20]....
        /*0094*/ 	.word	0x00001500


	//   ....[21]....
        /*0098*/ 	.word	0x000015e0


	//   ....[22]....
        /*009c*/ 	.word	0x000016c0


	//   ....[23]....
        /*00a0*/ 	.word	0x000017a0


	//   ....[24]....
        /*00a4*/ 	.word	0x00001880


	//   ....[25]....
        /*00a8*/ 	.word	0x00001a00


	//   ....[26]....
        /*00ac*/ 	.word	0x00001ae0


	//   ....[27]....
        /*00b0*/ 	.word	0x00001bc0


	//   ....[28]....
        /*00b4*/ 	.word	0x00001ca0


	//   ....[29]....
        /*00b8*/ 	.word	0x00001e30


	//   ....[30]....
        /*00bc*/ 	.word	0x00001f00


	//----- nvinfo : EIATTR_EXIT_INSTR_OFFSETS
	.align		4
.L_25:
        /*00c0*/ 	.byte	0x04, 0x1c
        /*00c2*/ 	.short	(.L_27 - .L_26)


	//   ....[0]....
.L_26:
        /*00c4*/ 	.word	0x000000c0


	//   ....[1]....
        /*00c8*/ 	.word	0x00001f10


	//----- nvinfo : EIATTR_CRS_STACK_SIZE
	.align		4
.L_27:
        /*00cc*/ 	.byte	0x04, 0x1e
        /*00ce*/ 	.short	(.L_29 - .L_28)
.L_28:
        /*00d0*/ 	.word	0x00000000


	//----- nvinfo : EIATTR_CBANK_PARAM_SIZE
	.align		4
.L_29:
        /*00d4*/ 	.byte	0x03, 0x19
        /*00d6*/ 	.short	0x000c


	//----- nvinfo : EIATTR_PARAM_CBANK
	.align		4
        /*00d8*/ 	.byte	0x04, 0x0a
        /*00da*/ 	.short	(.L_31 - .L_30)
	.align		4
.L_30:
        /*00dc*/ 	.word	index@(.nv.constant0._Z12printColumnsPii)
        /*00e0*/ 	.short	0x0380
        /*00e2*/ 	.short	0x000c


	//----- nvinfo : EIATTR_SW_WAR
	.align		4
.L_31:
        /*00e4*/ 	.byte	0x04, 0x36
        /*00e6*/ 	.short	(.L_33 - .L_32)
.L_32:
        /*00e8*/ 	.word	0x00000008
.L_33:


//--------------------- .nv.info._Z9printRowsPii  --------------------------
	.section	.nv.info._Z9printRowsPii,"",@"SHT_CUDA_INFO"
	.sectionflags	@""
	.align	4


	//----- nvinfo : EIATTR_CUDA_API_VERSION
	.align		4
        /*0000*/ 	.byte	0x04, 0x37
        /*0002*/ 	.short	(.L_35 - .L_34)
.L_34:
        /*0004*/ 	.word	0x00000082


	//----- nvinfo : EIATTR_KPARAM_INFO
	.align		4
.L_35:
        /*0008*/ 	.byte	0x04, 0x17
        /*000a*/ 	.short	(.L_37 - .L_36)
.L_36:
        /*000c*/ 	.word	0x00000000
        /*0010*/ 	.short	0x0001
        /*0012*/ 	.short	0x0008
        /*0014*/ 	.byte	0x00, 0xf0, 0x11, 0x00


	//----- nvinfo : EIATTR_KPARAM_INFO
	.align		4
.L_37:
        /*0018*/ 	.byte	0x04, 0x17
        /*001a*/ 	.short	(.L_39 - .L_38)
.L_38:
        /*001c*/ 	.word	0x00000000
        /*0020*/ 	.short	0x0000
        /*0022*/ 	.short	0x0000
        /*0024*/ 	.byte	0x00, 0xf5, 0x21, 0x00


	//----- nvinfo : EIATTR_SPARSE_MMA_MASK
	.align		4
.L_39:
        /*0028*/ 	.byte	0x03, 0x50
        /*002a*/ 	.short	0x0000


	//----- nvinfo : EIATTR_MAXREG_COUNT
	.align		4
        /*002c*/ 	.byte	0x03, 0x1b
        /*002e*/ 	.short	0x00ff


	//----- nvinfo : EIATTR_EXTERNS
	.align		4
        /*0030*/ 	.byte	0x04, 0x0f
        /*0032*/ 	.short	(.L_41 - .L_40)


	//   ....[0]....
	.align		4
.L_40:
        /*0034*/ 	.word	index@(vprintf)


	//----- nvinfo : EIATTR_MERCURY_ISA_VERSION
	.align		4
.L_41:
        /*0038*/ 	.byte	0x03, 0x5f
        /*003a*/ 	.short	0x0101


	//----- nvinfo : EIATTR_VRC_CTA_INIT_COUNT
	.align		4
        /*003c*/ 	.byte	0x02, 0x4a
	.zero		1
	.zero		1


	//----- nvinfo : EIATTR_SYSCALL_OFFSETS
	.align		4
        /*0040*/ 	.byte	0x04, 0x46
        /*0042*/ 	.short	(.L_43 - .L_42)


	//   ....[0]....
.L_42:
        /*0044*/ 	.word	0x00000160


	//   ....[1]....
        /*0048*/ 	.word	0x00000360


	//   ....[2]....
        /*004c*/ 	.word	0x00000430


	//   ....[3]....
        /*0050*/ 	.word	0x000004f0


	//   ....[4]....
        /*0054*/ 	.word	0x000005b0


	//   ....[5]....
        /*0058*/ 	.word	0x00000670


	//   ....[6]....
        /*005c*/ 	.word	0x00000730


	//   ....[7]....
        /*0060*/ 	.word	0x000007f0


	//   ....[8]....
        /*0064*/ 	.word	0x000008b0


	//   ....[9]....
        /*0068*/ 	.word	0x00000970


	//   ....[10]....
        /*006c*/ 	.word	0x00000a30


	//   ....[11]....
        /*0070*/ 	.word	0x00000af0


	//   ....[12]....
        /*0074*/ 	.word	0x00000bb0


	//   ....[13]....
        /*0078*/ 	.word	0x00000c70


	//   ....[14]....
        /*007c*/ 	.word	0x00000d30


	//   ....[15]....
        /*0080*/ 	.word	0x00000df0


	//   ....[16]....
        /*0084*/ 	.word	0x00000eb0


	//   ....[17]....
        /*0088*/ 	.word	0x00001080


	//   ....[18]....
        /*008c*/ 	.word	0x00001140


	//   ....[19]....
        /*0090*/ 	.word	0x00001200


	//   ....[20]....
        /*0094*/ 	.word	0x000012c0


	//   ....[21]....
        /*0098*/ 	.word	0x00001380


	//   ....[22]....
        /*009c*/ 	.word	0x00001440


	//   ....[23]....
        /*00a0*/ 	.word	0x00001500


	//   ....[24]....
        /*00a4*/ 	.word	0x000015c0


	//   ....[25]....
        /*00a8*/ 	.word	0x00001730


	//   ....[26]....
        /*00ac*/ 	.word	0x000017f0


	//   ....[27]....
        /*00b0*/ 	.word	0x000018b0


	//   ....[28]....
        /*00b4*/ 	.word	0x00001970


	//   ....[29]....
        /*00b8*/ 	.word	0x00001ae0


	//   ....[30]....
        /*00bc*/ 	.word	0x00001ba0


	//----- nvinfo : EIATTR_EXIT_INSTR_OFFSETS
	.align		4
.L_43:
        /*00c0*/ 	.byte	0x04, 0x1c
        /*00c2*/ 	.short	(.L_45 - .L_44)


	//   ....[0]....
.L_44:
        /*00c4*/ 	.word	0x000000c0


	//   ....[1]....
        /*00c8*/ 	.word	0x00001bb0


	//----- nvinfo : EIATTR_CRS_STACK_SIZE
	.align		4
.L_45:
        /*00cc*/ 	.byte	0x04, 0x1e
        /*00ce*/ 	.short	(.L_47 - .L_46)
.L_46:
        /*00d0*/ 	.word	0x00000000


	//----- nvinfo : EIATTR_CBANK_PARAM_SIZE
	.align		4
.L_47:
        /*00d4*/ 	.byte	0x03, 0x19
        /*00d6*/ 	.short	0x000c


	//----- nvinfo : EIATTR_PARAM_CBANK
	.align		4
        /*00d8*/ 	.byte	0x04, 0x0a
        /*00da*/ 	.short	(.L_49 - .L_48)
	.align		4
.L_48:
        /*00dc*/ 	.word	index@(.nv.constant0._Z9printRowsPii)
        /*00e0*/ 	.short	0x0380
        /*00e2*/ 	.short	0x000c


	//----- nvinfo : EIATTR_SW_WAR
	.align		4
.L_49:
        /*00e4*/ 	.byte	0x04, 0x36
        /*00e6*/ 	.short	(.L_51 - .L_50)
.L_50:
        /*00e8*/ 	.word	0x00000008
.L_51:


//--------------------- .nv.callgraph             --------------------------
	.section	.nv.callgraph,"",@"SHT_CUDA_CALLGRAPH"
	.align	4
	.sectionentsize	8
	.align		4
        /*0000*/ 	.word	0x00000000
	.align		4
        /*0004*/ 	.word	0xffffffff
	.align		4
        /*0008*/ 	.word	index@(_Z12printColumnsPii)
	.align		4
        /*000c*/ 	.word	index@(vprintf)
	.align		4
        /*0010*/ 	.word	index@(_Z9printRowsPii)
	.align		4
        /*0014*/ 	.word	index@(vprintf)
	.align		4
        /*0018*/ 	.word	0x00000000
	.align		4
        /*001c*/ 	.word	0xfffffffe
	.align		4
        /*0020*/ 	.word	0x00000000
	.align		4
        /*0024*/ 	.word	0xfffffffd
	.align		4
        /*0028*/ 	.word	0x00000000
	.align		4
        /*002c*/ 	.word	0xfffffffc


//--------------------- .nv.constant4             --------------------------
	.section	.nv.constant4,"a",@progbits
	.align	8
	.align		8
.nv.constant4:
        /*0000*/ 	.dword	vprintf
	.align		8
        /*0008*/ 	.dword	$str
	.align		8
        /*0010*/ 	.dword	$str$1
	.align		8
        /*0018*/ 	.dword	$str$2
	.align		8
        /*0020*/ 	.dword	$str$3


//--------------------- .text._Z12printColumnsPii --------------------------
	.section	.text._Z12printColumnsPii,"ax",@progbits
	.align	128
        .global         _Z12printColumnsPii
        .type           _Z12printColumnsPii,@function
        .size           _Z12printColumnsPii,(.L_x_79 - _Z12printColumnsPii)
        .other          _Z12printColumnsPii,@"STO_CUDA_ENTRY STV_DEFAULT"
_Z12printColumnsPii:
.text._Z12printColumnsPii:
[----:B------:R-:W0:Y:S01]  /*0000*/  LDC R1, c[0x0][0x37c] ;  /* 0x0000df00ff017b82 */ /* 0x000e220000000800 */
[----:B------:R-:W1:Y:S01]  /*0010*/  S2R R3, SR_TID.X ;  /* 0x0000000000037919 */ /* 0x000e620000002100 */
[----:B------:R-:W2:Y:S06]  /*0020*/  LDCU UR5, c[0x0][0x2fc] ;  /* 0x00005f80ff0577ac */ /* 0x000eac0008000800 */
[----:B------:R-:W1:Y:S01]  /*0030*/  S2UR UR6, SR_CTAID.X ;  /* 0x00000000000679c3 */ /* 0x000e620000002500 */
[----:B0-----:R-:W-:Y:S01]  /*0040*/  VIADD R1, R1, 0xfffffff8 ;  /* 0xfffffff801017836 */ /* 0x001fe20000000000 */
[----:B------:R-:W0:Y:S01]  /*0050*/  LDCU UR7, c[0x0][0x388] ;  /* 0x00007100ff0777ac */ /* 0x000e220008000800 */
[----:B------:R-:W3:Y:S05]  /*0060*/  LDCU UR4, c[0x0][0x2f8] ;  /* 0x00005f00ff0477ac */ /* 0x000eea0008000800 */
[----:B------:R-:W1:Y:S01]  /*0070*/  LDC R24, c[0x0][0x360] ;  /* 0x0000d800ff187b82 */ /* 0x000e620000000800 */
[----:B---3--:R-:W-:-:S05]  /*0080*/  IADD3 R22, P1, PT, R1, UR4, RZ ;  /* 0x0000000401167c10 */ /* 0x008fca000ff3e0ff */
[----:B--2---:R-:W-:Y:S02]  /*0090*/  IMAD.X R19, RZ, RZ, UR5, P1 ;  /* 0x00000005ff137e24 */ /* 0x004fe400088e06ff */
[----:B-1----:R-:W-:-:S05]  /*00a0*/  IMAD R24, R24, UR6, R3 ;  /* 0x0000000618187c24 */ /* 0x002fca000f8e0203 */
[----:B0-----:R-:W-:-:S13]  /*00b0*/  ISETP.GE.AND P0, PT, R24, UR7, PT ;  /* 0x0000000718007c0c */ /* 0x001fda000bf06270 */
[----:B------:R-:W-:Y:S05]  /*00c0*/  @P0 EXIT ;  /* 0x000000000000094d */ /* 0x000fea0003800000 */
[----:B------:R-:W-:Y:S01]  /*00d0*/  MOV R0, 0x0 ;  /* 0x0000000000007802 */ /* 0x000fe20000000f00 */
[----:B------:R0:W-:Y:S01]  /*00e0*/  STL [R1], R24 ;  /* 0x0000001801007387 */ /* 0x0001e20000100800 */
[----:B------:R-:W1:Y:S01]  /*00f0*/  LDCU.64 UR4, c[0x4][0x20] ;  /* 0x01000400ff0477ac */ /* 0x000e620008000a00 */
[----:B------:R-:W-:Y:S01]  /*0100*/  MOV R6, R22 ;  /* 0x0000001600067202 */ /* 0x000fe20000000f00 */
[----:B------:R0:W2:Y:S01]  /*0110*/  LDC.64 R2, c[0x4][R0] ;  /* 0x0100000000027b82 */ /* 0x0000a20000000a00 */
[----:B------:R-:W-:Y:S01]  /*0120*/  IMAD.MOV.U32 R7, RZ, RZ, R19 ;  /* 0x000000ffff077224 */ /* 0x000fe200078e0013 */
[----:B------:R-:W3:Y:S01]  /*0130*/  LDCU UR36, c[0x0][0x388] ;  /* 0x00007100ff2477ac */ /* 0x000ee20008000800 */
[----:B-1----:R-:W-:Y:S02]  /*0140*/  IMAD.U32 R4, RZ, RZ, UR4 ;  /* 0x00000004ff047e24 */ /* 0x002fe4000f8e00ff */
[----:B0-----:R-:W-:-:S07]  /*0150*/  IMAD.U32 R5, RZ, RZ, UR5 ;  /* 0x00000005ff057e24 */ /* 0x001fce000f8e00ff */
[----:B------:R-:W-:-:S07]  /*0160*/  LEPC R20, `(.L_x_0) ;  /* 0x000000001014794e */ /* 0x000fce0000000000 */
[----:B--23--:R-:W-:Y:S05]  /*0170*/  CALL.ABS.NOINC R2 ;  /* 0x0000000002007343 */ /* 0x00cfea0003c00000 */
.L_x_0:
[----:B------:R-:W0:Y:S02]  /*0180*/  LDCU UR4, c[0x0][0x388] ;  /* 0x00007100ff0477ac */ /* 0x000e240008000800 */
[----:B0-----:R-:W-:-:S05]  /*0190*/  IMAD.U32 R0, RZ, RZ, UR4 ;  /* 0x00000004ff007e24 */ /* 0x001fca000f8e00ff */
[----:B------:R-:W-:-:S13]  /*01a0*/  ISETP.GE.AND P0, PT, R0, 0x1, PT ;  /* 0x000000010000780c */ /* 0x000fda0003f06270 */
[----:B------:R-:W-:Y:S05]  /*01b0*/  @!P0 BRA `(.L_x_1) ;  /* 0x0000001c00348947 */ /* 0x000fea0003800000 */
[C---:B------:R-:W-:Y:S01]  /*01c0*/  VIADD R2, R0.reuse, 0xffffffff ;  /* 0xffffffff00027836 */ /* 0x040fe20000000000 */
[----:B------:R-:W-:Y:S01]  /*01d0*/  LOP3.LUT R26, R0, 0xf, RZ, 0xc0, !PT ;  /* 0x0000000f001a7812 */ /* 0x000fe200078ec0ff */
[----:B------:R-:W-:-:S03]  /*01e0*/  IMAD.MOV.U32 R25, RZ, RZ, RZ ;  /* 0x000000ffff197224 */ /* 0x000fc600078e00ff */
[----:B------:R-:W-:-:S13]  /*01f0*/  ISETP.GE.U32.AND P0, PT, R2, 0xf, PT ;  /* 0x0000000f0200780c */ /* 0x000fda0003f06070 */
[----:B------:R-:W-:Y:S05]  /*0200*/  @!P0 BRA `(.L_x_2) ;  /* 0x0000000c00bc8947 */ /* 0x000fea0003800000 */
[----:B------:R-:W-:Y:S01]  /*0210*/  LOP3.LUT R25, R0, 0x7ffffff0, RZ, 0xc0, !PT ;  /* 0x7ffffff000197812 */ /* 0x000fe200078ec0ff */
[----:B------:R-:W-:Y:S01]  /*0220*/  BSSY.RECONVERGENT B6, `(.L_x_2) ;  /* 0x00000ed000067945 */ /* 0x000fe20003800200 */
[----:B------:R-:W-:-:S03]  /*0230*/  MOV R23, R24 ;  /* 0x0000001800177202 */ /* 0x000fc60000000f00 */
[----:B------:R-:W-:-:S07]  /*0240*/  IMAD.MOV R18, RZ, RZ, -R25 ;  /* 0x000000ffff127224 */ /* 0x000fce00078e0a19 */
.L_x_19:
[----:B------:R-:W0:Y:S08]  /*0250*/  LDC.64 R16, c[0x0][0x358] ;  /* 0x0000d600ff107b82 */ /* 0x000e300000000a00 */
[----:B------:R-:W1:Y:S01]  /*0260*/  LDC.64 R28, c[0x0][0x380] ;  /* 0x0000e000ff1c7b82 */ /* 0x000e620000000a00 */
[----:B0-----:R-:W-:Y:S02]  /*0270*/  R2UR UR4, R16 ;  /* 0x00000000100472ca */ /* 0x001fe400000e0000 */
[----:B------:R-:W-:Y:S01]  /*0280*/  R2UR UR5, R17 ;  /* 0x00000000110572ca */ /* 0x000fe200000e0000 */
[----:B-1----:R-:W-:-:S12]  /*0290*/  IMAD.WIDE R28, R23, 0x4, R28 ;  /* 0x00000004171c7825 */ /* 0x002fd800078e021c */
[----:B------:R-:W2:Y:S01]  /*02a0*/  LDG.E R0, desc[UR4][R28.64] ;  /* 0x000000041c007981 */ /* 0x000ea2000c1e1900 */
[----:B------:R-:W-:Y:S01]  /*02b0*/  MOV R2, 0x0 ;  /* 0x0000000000027802 */ /* 0x000fe20000000f00 */
[----:B------:R-:W0:Y:S01]  /*02c0*/  LDCU.64 UR4, c[0x4][0x10] ;  /* 0x01000200ff0477ac */ /* 0x000e220008000a00 */
[----:B------:R-:W-:Y:S01]  /*02d0*/  VIADD R18, R18, 0x10 ;  /* 0x0000001012127836 */ /* 0x000fe20000000000 */
[----:B------:R-:W-:Y:S01]  /*02e0*/  MOV R6, R22 ;  /* 0x0000001600067202 */ /* 0x000fe20000000f00 */
[----:B------:R-:W-:Y:S02]  /*02f0*/  IMAD.MOV.U32 R7, RZ, RZ, R19 ;  /* 0x000000ffff077224 */ /* 0x000fe400078e0013 */
[----:B------:R-:W1:Y:S01]  /*0300*/  LDC.64 R2, c[0x4][R2] ;  /* 0x0100000002027b82 */ /* 0x000e620000000a00 */
[----:B------:R-:W-:-:S04]  /*0310*/  ISETP.NE.AND P0, PT, R18, RZ, PT ;  /* 0x000000ff1200720c */ /* 0x000fc80003f05270 */
[----:B------:R-:W-:Y:S01]  /*0320*/  P2R R27, PR, RZ, 0x1 ;  /* 0x00000001ff1b7803 */ /* 0x000fe20000000000 */
[----:B0-----:R-:W-:Y:S02]  /*0330*/  IMAD.U32 R4, RZ, RZ, UR4 ;  /* 0x00000004ff047e24 */ /* 0x001fe4000f8e00ff */
[----:B------:R-:W-:Y:S01]  /*0340*/  IMAD.U32 R5, RZ, RZ, UR5 ;  /* 0x00000005ff057e24 */ /* 0x000fe2000f8e00ff */
[----:B-12---:R0:W-:Y:S06]  /*0350*/  STL [R1], R0 ;  /* 0x0000000001007387 */ /* 0x0061ec0000100800 */
[----:B------:R-:W-:-:S07]  /*0360*/  LEPC R20, `(.L_x_3) ;  /* 0x000000001014794e */ /* 0x000fce0000000000 */
[----:B0-----:R-:W-:Y:S05]  /*0370*/  CALL.ABS.NOINC R2 ;  /* 0x0000000002007343 */ /* 0x001fea0003c00000 */
.L_x_3:
[----:B------:R-:W0:Y:S01]  /*0380*/  LDC R3, c[0x0][0x388] ;  /* 0x0000e200ff037b82 */ /* 0x000e220000000800 */
[----:B------:R-:W-:Y:S02]  /*0390*/  R2UR UR4, R16 ;  /* 0x00000000100472ca */ /* 0x000fe400000e0000 */
[----:B------:R-:W-:Y:S01]  /*03a0*/  R2UR UR5, R17 ;  /* 0x00000000110572ca */ /* 0x000fe200000e0000 */
[----:B0-----:R-:W-:-:S12]  /*03b0*/  IMAD.WIDE.U32 R28, R3, 0x4, R28 ;  /* 0x00000004031c7825 */ /* 0x001fd800078e001c */
[----:B------:R-:W2:Y:S01]  /*03c0*/  LDG.E R0, desc[UR4][R28.64] ;  /* 0x000000041c007981 */ /* 0x000ea2000c1e1900 */
[----:B------:R-:W-:Y:S01]  /*03d0*/  MOV R2, 0x0 ;  /* 0x0000000000027802 */ /* 0x000fe20000000f00 */
[----:B------:R-:W0:Y:S01]  /*03e0*/  LDCU.64 UR4, c[0x4][0x10] ;  /* 0x01000200ff0477ac */ /* 0x000e220008000a00 */
[----:B------:R-:W-:Y:S01]  /*03f0*/  IMAD.MOV.U32 R6, RZ, RZ, R22 ;  /* 0x000000ffff067224 */ /* 0x000fe200078e0016 */
[----:B------:R-:W-:Y:S01]  /*0400*/  MOV R7, R19 ;  /* 0x0000001300077202 */ /* 0x000fe20000000f00 */
[----:B------:R1:W3:Y:S01]  /*0410*/  LDC.64 R8, c[0x4][R2] ;  /* 0x0100000002087b82 */ /* 0x0002e20000000a00 */
[----:B0-----:R-:W-:Y:S02]  /*0420*/  IMAD.U32 R4, RZ, RZ, UR4 ;  /* 0x00000004ff047e24 */ /* 0x001fe4000f8e00ff */
[----:B------:R-:W-:Y:S01]  /*0430*/  IMAD.U32 R5, RZ, RZ, UR5 ;  /* 0x00000005ff057e24 */ /* 0x000fe2000f8e00ff */
[----:B--23--:R1:W-:Y:S06]  /*0440*/  STL [R1], R0 ;  /* 0x0000000001007387 */ /* 0x00c3ec0000100800 */
[----:B------:R-:W-:-:S07]  /*0450*/  LEPC R20, `(.L_x_4) ;  /* 0x000000001014794e */ /* 0x000fce0000000000 */
[----:B-1----:R-:W-:Y:S05]  /*0460*/  CALL.ABS.NOINC R8 ;  /* 0x0000000008007343 */ /* 0x002fea0003c00000 */
.L_x_4:
[----:B------:R-:W0:Y:S01]  /*0470*/  LDC R3, c[0x0][0x388] ;  /* 0x0000e200ff037b82 */ /* 0x000e220000000800 */
[----:B------:R-:W-:Y:S02]  /*0480*/  R2UR UR4, R16 ;  /* 0x00000000100472ca */ /* 0x000fe400000e0000 */
[----:B------:R-:W-:Y:S01]  /*0490*/  R2UR UR5, R17 ;  /* 0x00000000110572ca */ /* 0x000fe200000e0000 */
[----:B0-----:R-:W-:-:S12]  /*04a0*/  IMAD.WIDE.U32 R28, R3, 0x4, R28 ;  /* 0x00000004031c7825 */ /* 0x001fd800078e001c */
[----:B------:R-:W2:Y:S01]  /*04b0*/  LDG.E R0, desc[UR4][R28.64] ;  /* 0x000000041c007981 */ /* 0x000ea2000c1e1900 */
[----:B------:R0:W1:Y:S01]  /*04c0*/  LDC.64 R8, c[0x4][R2] ;  /* 0x0100000002087b82 */ /* 0x0000620000000a00 */
[----:B------:R-:W3:Y:S01]  /*04d0*/  LDCU.64 UR4, c[0x4][0x10] ;  /* 0x01000200ff0477ac */ /* 0x000ee20008000a00 */
[----:B------:R-:W-:Y:S02]  /*04e0*/  IMAD.MOV.U32 R6, RZ, RZ, R22 ;  /* 0x000000ffff067224 */ /* 0x000fe400078e0016 */
[----:B------:R-:W-:Y:S02]  /*04f0*/  IMAD.MOV.U32 R7, RZ, RZ, R19 ;  /* 0x000000ffff077224 */ /* 0x000fe400078e0013 */
[----:B---3--:R-:W-:Y:S02]  /*0500*/  IMAD.U32 R4, RZ, RZ, UR4 ;  /* 0x00000004ff047e24 */ /* 0x008fe4000f8e00ff */
[----:B------:R-:W-:Y:S01]  /*0510*/  IMAD.U32 R5, RZ, RZ, UR5 ;  /* 0x00000005ff057e24 */ /* 0x000fe2000f8e00ff */
[----:B-12---:R0:W-:Y:S06]  /*0520*/  STL [R1], R0 ;  /* 0x0000000001007387 */ /* 0x0061ec0000100800 */
[----:B------:R-:W-:-:S07]  /*0530*/  LEPC R20, `(.L_x_5) ;  /* 0x000000001014794e */ /* 0x000fce0000000000 */
[----:B0-----:R-:W-:Y:S05]  /*0540*/  CALL.ABS.NOINC R8 ;  /* 0x0000000008007343 */ /* 0x001fea0003c00000 */
.L_x_5:
        /* <DEDUP_REMOVED lines=8> */
[----:B------:R-:W-:Y:S01]  /*05d0*/  IMAD.MOV.U32 R7, RZ, RZ, R19 ;  /* 0x000000ffff077224 */ /* 0x000fe200078e0013 */
[----:B---3--:R-:W-:Y:S01]  /*05e0*/  MOV R4, UR4 ;  /* 0x0000000400047c02 */ /* 0x008fe20008000f00 */
[----:B------:R-:W-:Y:S01]  /*05f0*/  IMAD.U32 R5, RZ, RZ, UR5 ;  /* 0x00000005ff057e24 */ /* 0x000fe2000f8e00ff */
[----:B-12---:R0:W-:Y:S06]  /*0600*/  STL [R1], R0 ;  /* 0x0000000001007387 */ /* 0x0061ec0000100800 */
[----:B------:R-:W-:-:S07]  /*0610*/  LEPC R20, `(.L_x_6) ;  /* 0x000000001014794e */ /* 0x000fce0000000000 */
[----:B0-----:R-:W-:Y:S05]  /*0620*/  CALL.ABS.NOINC R8 ;  /* 0x0000000008007343 */ /* 0x001fea0003c00000 */
.L_x_6:
        /* <DEDUP_REMOVED lines=9> */
[----:B---3--:R-:W-:Y:S01]  /*06c0*/  IMAD.U32 R4, RZ, RZ, UR4 ;  /* 0x00000004ff047e24 */ /* 0x008fe2000f8e00ff */
[----:B------:R-:W-:Y:S01]  /*06d0*/  MOV R5, UR5 ;  /* 0x0000000500057c02 */ /* 0x000fe20008000f00 */
[----:B-12---:R0:W-:Y:S06]  /*06e0*/  STL [R1], R0 ;  /* 0x0000000001007387 */ /* 0x0061ec0000100800 */
[----:B------:R-:W-:-:S07]  /*06f0*/  LEPC R20, `(.L_x_7) ;  /* 0x000000001014794e */ /* 0x000fce0000000000 */
[----:B0-----:R-:W-:Y:S05]  /*0700*/  CALL.ABS.NOINC R8 ;  /* 0x0000000008007343 */ /* 0x001fea0003c00000 */
.L_x_7:
[----:B------:R-:W0:Y:S01]  /*0710*/  LDC R3, c[0x0][0x388] ;  /* 0x0000e200ff037b82 */ /* 0x000e220000000800 */
[----:B------:R-:W-:Y:S02]  /*0720*/  R2UR UR4, R16 ;  /* 0x00000000100472ca */ /* 0x000fe400000e0000 */
[----:B------:R-:W-:Y:S01]  /*0730*/  R2UR UR5, R17 ;  /* 0x00000000110572ca */ /* 0x000fe200000e0000 */
[----:B0-----:R-:W-:-:S12]  /*0740*/  IMAD.WIDE.U32 R28, R3, 0x4, R28 ;  /* 0x00000004031c7825 */ /* 0x001fd800078e001c */
[----:B------:R-:W2:Y:S01]  /*0750*/  LDG.E R0, desc[UR4][R28.64] ;  /* 0x000000041c007981 */ /* 0x000ea2000c1e1900 */
[----:B------:R0:W1:Y:S01]  /*0760*/  LDC.64 R8, c[0x4][R2] ;  /* 0x0100000002087b82 */ /* 0x0000620000000a00 */
[----:B------:R-:W3:Y:S01]  /*0770*/  LDCU.64 UR4, c[0x4][0x10] ;  /* 0x01000200ff0477ac */ /* 0x000ee20008000a00 */
[----:B------:R-:W-:Y:S01]  /*0780*/  MOV R6, R22 ;  /* 0x0000001600067202 */ /* 0x000fe20000000f00 */
[----:B------:R-:W-:Y:S02]  /*0790*/  IMAD.MOV.U32 R7, RZ, RZ, R19 ;  /* 0x000000ffff077224 */ /* 0x000fe400078e0013 */
[----:B---3--:R-:W-:Y:S02]  /*07a0*/  IMAD.U32 R4, RZ, RZ, UR4 ;  /* 0x00000004ff047e24 */ /* 0x008fe4000f8e00ff */
[----:B------:R-:W-:Y:S01]  /*07b0*/  IMAD.U32 R5, RZ, RZ, UR5 ;  /* 0x00000005ff057e24 */ /* 0x000fe2000f8e00ff */
[----:B-12---:R0:W-:Y:S06]  /*07c0*/  STL [R1], R0 ;  /* 0x0000000001007387 */ /* 0x0061ec0000100800 */
[----:B------:R-:W-:-:S07]  /*07d0*/  LEPC R20, `(.L_x_8) ;  /* 0x000000001014794e */ /* 0x000fce0000000000 */
[----:B0-----:R-:W-:Y:S05]  /*07e0*/  CALL.ABS.NOINC R8 ;  /* 0x0000000008007343 */ /* 0x001fea0003c00000 */
.L_x_8:
[----:B------:R-:W0:Y:S01]  /*07f0*/  LDC R3, c[0x0][0x388] ;  /* 0x0000e200ff037b82 */ /* 0x000e220000000800 */
[----:B------:R-:W-:Y:S02]  /*0800*/  R2UR UR4, R16 ;  /* 0x00000000100472ca */ /* 0x000fe400000e0000 */
[----:B------:R-:W-:Y:S01]  /*0810*/  R2UR UR5, R17 ;  /* 0x00000000110572ca */ /* 0x000fe200000e0000 */
[----:B0-----:R-:W-:-:S12]  /*0820*/  IMAD.WIDE.U32 R28, R3, 0x4, R28 ;  /* 0x00000004031c7825 */ /* 0x001fd800078e001c */
[----:B------:R-:W2:Y:S01]  /*0830*/  LDG.E R0, desc[UR4][R28.64] ;  /* 0x000000041c007981 */ /* 0x000ea2000c1e1900 */
[----:B------:R0:W1:Y:S01]  /*0840*/  LDC.64 R8, c[0x4][R2] ;  /* 0x0100000002087b82 */ /* 0x0000620000000a00 */
[----:B------:R-:W3:Y:S01]  /*0850*/  LDCU.64 UR4, c[0x4][0x10] ;  /* 0x01000200ff0477ac */ /* 0x000ee20008000a00 */
[----:B------:R-:W-:Y:S01]  /*0860*/  IMAD.MOV.U32 R6, RZ, RZ, R22 ;  /* 0x000000ffff067224 */ /* 0x000fe200078e0016 */
[----:B------:R-:W-:Y:S01]  /*0870*/  MOV R7, R19 ;  /* 0x0000001300077202 */ /* 0x000fe20000000f00 */
[----:B---3--:R-:W-:Y:S02]  /*0880*/  IMAD.U32 R4, RZ, RZ, UR4 ;  /* 0x00000004ff047e24 */ /* 0x008fe4000f8e00ff */
[----:B------:R-:W-:Y:S01]  /*0890*/  IMAD.U32 R5, RZ, RZ, UR5 ;  /* 0x00000005ff057e24 */ /* 0x000fe2000f8e00ff */
[----:B-12---:R0:W-:Y:S06]  /*08a0*/  STL [R1], R0 ;  /* 0x0000000001007387 */ /* 0x0061ec0000100800 */
[----:B------:R-:W-:-:S07]  /*08b0*/  LEPC R20, `(.L_x_9) ;  /* 0x000000001014794e */ /* 0x000fce0000000000 */
[----:B0-----:R-:W-:Y:S05]  /*08c0*/  CALL.ABS.NOINC R8 ;  /* 0x0000000008007343 */ /* 0x001fea0003c00000 */
.L_x_9:
        /* <DEDUP_REMOVED lines=14> */
.L_x_10:
        /* <DEDUP_REMOVED lines=14> */
.L_x_11:
        /* <DEDUP_REMOVED lines=14> */
.L_x_12:
        /* <DEDUP_REMOVED lines=14> */
.L_x_13:
        /* <DEDUP_REMOVED lines=14> */
.L_x_14:
        /* <DEDUP_REMOVED lines=14> */
.L_x_15:
        /* <DEDUP_REMOVED lines=14> */
.L_x_16:
        /* <DEDUP_REMOVED lines=14> */
.L_x_17:
[----:B------:R-:W0:Y:S01]  /*0fd0*/  LDC R3, c[0x0][0x388] ;  /* 0x0000e200ff037b82 */ /* 0x000e220000000800 */
[----:B------:R-:W-:Y:S02]  /*0fe0*/  R2UR UR4, R16 ;  /* 0x00000000100472ca */ /* 0x000fe400000e0000 */
[----:B------:R-:W-:Y:S01]  /*0ff0*/  R2UR UR5, R17 ;  /* 0x00000000110572ca */ /* 0x000fe200000e0000 */
[----:B0-----:R-:W-:-:S12]  /*1000*/  IMAD.WIDE.U32 R28, R3, 0x4, R28 ;  /* 0x00000004031c7825 */ /* 0x001fd800078e001c */
[----:B------:R-:W2:Y:S01]  /*1010*/  LDG.E R28, desc[UR4][R28.64] ;  /* 0x000000041c1c7981 */ /* 0x000ea2000c1e1900 */
[----:B------:R-:W0:Y:S01]  /*1020*/  LDC.64 R2, c[0x4][R2] ;  /* 0x0100000002027b82 */ /* 0x000e220000000a00 */
[----:B------:R-:W1:Y:S01]  /*1030*/  LDCU.64 UR4, c[0x4][0x10] ;  /* 0x01000200ff0477ac */ /* 0x000e620008000a00 */
[----:B------:R-:W-:Y:S01]  /*1040*/  MOV R6, R22 ;  /* 0x0000001600067202 */ /* 0x000fe20000000f00 */
[----:B------:R-:W-:Y:S02]  /*1050*/  IMAD.MOV.U32 R7, RZ, RZ, R19 ;  /* 0x000000ffff077224 */ /* 0x000fe400078e0013 */
[----:B-1----:R-:W-:Y:S02]  /*1060*/  IMAD.U32 R4, RZ, RZ, UR4 ;  /* 0x00000004ff047e24 */ /* 0x002fe4000f8e00ff */
[----:B------:R-:W-:Y:S01]  /*1070*/  IMAD.U32 R5, RZ, RZ, UR5 ;  /* 0x00000005ff057e24 */ /* 0x000fe2000f8e00ff */
[----:B0-2---:R1:W-:Y:S06]  /*1080*/  STL [R1], R28 ;  /* 0x0000001c01007387 */ /* 0x0053ec0000100800 */
[----:B------:R-:W-:-:S07]  /*1090*/  LEPC R20, `(.L_x_18) ;  /* 0x000000001014794e */ /* 0x000fce0000000000 */
[----:B-1----:R-:W-:Y:S05]  /*10a0*/  CALL.ABS.NOINC R2 ;  /* 0x0000000002007343 */ /* 0x002fea0003c00000 */
.L_x_18:
[----:B------:R-:W-:Y:S01]  /*10b0*/  ISETP.NE.AND P6, PT, R27, RZ, PT ;  /* 0x000000ff1b00720c */ /* 0x000fe20003fc5270 */
[----:B------:R-:W-:-:S04]  /*10c0*/  IMAD.U32 R0, RZ, RZ, UR36 ;  /* 0x00000024ff007e24 */ /* 0x000fc8000f8e00ff */
[----:B------:R-:W-:-:S08]  /*10d0*/  IMAD R23, R0, 0x10, R23 ;  /* 0x0000001000177824 */ /* 0x000fd000078e0217 */
[----:B------:R-:W-:Y:S05]  /*10e0*/  @P6 BRA `(.L_x_19) ;  /* 0xfffffff000586947 */ /* 0x000fea000383ffff */
[----:B------:R-:W-:Y:S05]  /*10f0*/  BSYNC.RECONVERGENT B6 ;  /* 0x0000000000067941 */ /* 0x000fea0003800200 */
.L_x_2:
[----:B------:R-:W-:Y:S01]  /*1100*/  ISETP.NE.AND P0, PT, R26, RZ, PT ;  /* 0x000000ff1a00720c */ /* 0x000fe20003f05270 */
[----:B------:R-:W-:-:S12]  /*1110*/  BSSY.RECONVERGENT B7, `(.L_x_1) ;  /* 0x00000d7000077945 */ /* 0x000fd80003800200 */
[----:B------:R-:W-:Y:S05]  /*1120*/  @!P0 BRA `(.L_x_20) ;  /* 0x0000000c00548947 */ /* 0x000fea0003800000 */
[----:B------:R-:W0:Y:S01]  /*1130*/  LDC.64 R16, c[0x0][0x358] ;  /* 0x0000d600ff107b82 */ /* 0x000e220000000a00 */
[----:B------:R-:W-:Y:S02]  /*1140*/  ISETP.GE.U32.AND P0, PT, R26, 0x8, PT ;  /* 0x000000081a00780c */ /* 0x000fe40003f06070 */
[----:B------:R-:W-:-:S11]  /*1150*/  LOP3.LUT R18, R0, 0x7, RZ, 0xc0, !PT ;  /* 0x0000000700127812 */ /* 0x000fd600078ec0ff */
[----:B------:R-:W-:Y:S05]  /*1160*/  @!P0 BRA `(.L_x_21) ;  /* 0x0000000400cc8947 */ /* 0x000fea0003800000 */
[----:B------:R-:W1:Y:S01]  /*1170*/  LDC.64 R26, c[0x0][0x380] ;  /* 0x0000e000ff1a7b82 */ /* 0x000e620000000a00 */
[----:B0-----:R-:W-:Y:S01]  /*1180*/  R2UR UR4, R16 ;  /* 0x00000000100472ca */ /* 0x001fe200000e0000 */
[----:B------:R-:W-:Y:S01]  /*1190*/  IMAD R3, R25, R0, R24 ;  /* 0x0000000019037224 */ /* 0x000fe200078e0218 */
[----:B------:R-:W-:-:S03]  /*11a0*/  R2UR UR5, R17 ;  /* 0x00000000110572ca */ /* 0x000fc600000e0000 */
[----:B-1----:R-:W-:-:S10]  /*11b0*/  IMAD.WIDE R26, R3, 0x4, R26 ;  /* 0x00000004031a7825 */ /* 0x002fd400078e021a */
[----:B------:R-:W2:Y:S01]  /*11c0*/  LDG.E R0, desc[UR4][R26.64] ;  /* 0x000000041a007981 */ /* 0x000ea2000c1e1900 */
[----:B------:R-:W-:Y:S01]  /*11d0*/  MOV R2, 0x0 ;  /* 0x0000000000027802 */ /* 0x000fe20000000f00 */
[----:B------:R-:W0:Y:S01]  /*11e0*/  LDCU.64 UR4, c[0x4][0x10] ;  /* 0x01000200ff0477ac */ /* 0x000e220008000a00 */
[----:B------:R-:W-:Y:S02]  /*11f0*/  IMAD.MOV.U32 R6, RZ, RZ, R22 ;  /* 0x000000ffff067224 */ /* 0x000fe400078e0016 */
[----:B------:R1:W3:Y:S01]  /*1200*/  LDC.64 R8, c[0x4][R2] ;  /* 0x0100000002087b82 */ /* 0x0002e20000000a00 */
[----:B------:R-:W-:Y:S02]  /*1210*/  IMAD.MOV.U32 R7, RZ, RZ, R19 ;  /* 0x000000ffff077224 */ /* 0x000fe400078e0013 */
[----:B0-----:R-:W-:Y:S01]  /*1220*/  IMAD.U32 R4, RZ, RZ, UR4 ;  /* 0x00000004ff047e24 */ /* 0x001fe2000f8e00ff */
[----:B------:R-:W-:Y:S01]  /*1230*/  MOV R5, UR5 ;  /* 0x0000000500057c02 */ /* 0x000fe20008000f00 */
[----:B--23--:R1:W-:Y:S06]  /*1240*/  STL [R1], R0 ;  /* 0x0000000001007387 */ /* 0x00c3ec0000100800 */
[----:B------:R-:W-:-:S07]  /*1250*/  LEPC R20, `(.L_x_22) ;  /* 0x000000001014794e */ /* 0x000fce0000000000 */
[----:B-1----:R-:W-:Y:S05]  /*1260*/  CALL.ABS.NOINC R8 ;  /* 0x0000000008007343 */ /* 0x002fea0003c00000 */
.L_x_22:
        /* <DEDUP_REMOVED lines=14> */
.L_x_23:
        /* <DEDUP_REMOVED lines=14> */
.L_x_24:
        /* <DEDUP_REMOVED lines=14> */
.L_x_25:
        /* <DEDUP_REMOVED lines=14> */
.L_x_26:
        /* <DEDUP_REMOVED lines=14> */
.L_x_27:
        /* <DEDUP_REMOVED lines=14> */
.L_x_28:
[----:B------:R-:W0:Y:S01]  /*17b0*/  LDC R3, c[0x0][0x388] ;  /* 0x0000e200ff037b82 */ /* 0x000e220000000800 */
[----:B------:R-:W-:Y:S02]  /*17c0*/  R2UR UR4, R16 ;  /* 0x00000000100472ca */ /* 0x000fe400000e0000 */
[----:B------:R-:W-:Y:S01]  /*17d0*/  R2UR UR5, R17 ;  /* 0x00000000110572ca */ /* 0x000fe200000e0000 */
[----:B0-----:R-:W-:-:S12]  /*17e0*/  IMAD.WIDE.U32 R26, R3, 0x4, R26 ;  /* 0x00000004031a7825 */ /* 0x001fd800078e001a */
[----:B------:R-:W2:Y:S01]  /*17f0*/  LDG.E R26, desc[UR4][R26.64] ;  /* 0x000000041a1a7981 */ /* 0x000ea2000c1e1900 */
[----:B------:R-:W0:Y:S01]  /*1800*/  LDC.64 R2, c[0x4][R2] ;  /* 0x0100000002027b82 */ /* 0x000e220000000a00 */
[----:B------:R-:W1:Y:S01]  /*1810*/  LDCU.64 UR4, c[0x4][0x10] ;  /* 0x01000200ff0477ac */ /* 0x000e620008000a00 */
[----:B------:R-:W-:Y:S01]  /*1820*/  IMAD.MOV.U32 R6, RZ, RZ, R22 ;  /* 0x000000ffff067224 */ /* 0x000fe200078e0016 */
[----:B------:R-:W-:Y:S01]  /*1830*/  MOV R7, R19 ;  /* 0x0000001300077202 */ /* 0x000fe20000000f00 */
[----:B-1----:R-:W-:Y:S02]  /*1840*/  IMAD.U32 R4, RZ, RZ, UR4 ;  /* 0x00000004ff047e24 */ /* 0x002fe4000f8e00ff */
[----:B------:R-:W-:Y:S01]  /*1850*/  IMAD.U32 R5, RZ, RZ, UR5 ;  /* 0x00000005ff057e24 */ /* 0x000fe2000f8e00ff */
[----:B0-2---:R1:W-:Y:S06]  /*1860*/  STL [R1], R26 ;  /* 0x0000001a01007387 */ /* 0x0053ec0000100800 */
[----:B------:R-:W-:-:S07]  /*1870*/  LEPC R20, `(.L_x_29) ;  /* 0x000000001014794e */ /* 0x000fce0000000000 */
[----:B-1----:R-:W-:Y:S05]  /*1880*/  CALL.ABS.NOINC R2 ;  /* 0x0000000002007343 */ /* 0x002fea0003c00000 */
.L_x_29:
[----:B------:R-:W-:-:S07]  /*1890*/  VIADD R25, R25, 0x8 ;  /* 0x0000000819197836 */ /* 0x000fce0000000000 */
.L_x_21:
[----:B------:R-:W-:-:S13]  /*18a0*/  ISETP.NE.AND P0, PT, R18, RZ, PT ;  /* 0x000000ff1200720c */ /* 0x000fda0003f05270 */
[----:B------:R-:W-:Y:S05]  /*18b0*/  @!P0 BRA `(.L_x_20) ;  /* 0x0000000400708947 */ /* 0x000fea0003800000 */
[----:B------:R-:W1:Y:S01]  /*18c0*/  LDC R0, c[0x0][0x388] ;  /* 0x0000e200ff007b82 */ /* 0x000e620000000800 */
[----:B------:R-:W-:Y:S01]  /*18d0*/  ISETP.GE.U32.AND P0, PT, R18, 0x4, PT ;  /* 0x000000041200780c */ /* 0x000fe20003f06070 */
[----:B------:R-:W-:Y:S01]  /*18e0*/  BSSY.RECONVERGENT B6, `(.L_x_30) ;  /* 0x000003e000067945 */ /* 0x000fe20003800200 */
[----:B-1----:R-:W-:-:S11]  /*18f0*/  LOP3.LUT R18, R0, 0x3, RZ, 0xc0, !PT ;  /* 0x0000000300127812 */ /* 0x002fd600078ec0ff */
        /* <DEDUP_REMOVED lines=17> */
.L_x_32:
        /* <DEDUP_REMOVED lines=14> */
.L_x_33:
        /* <DEDUP_REMOVED lines=14> */
.L_x_34:
        /* <DEDUP_REMOVED lines=14> */
.L_x_35:
[----:B------:R-:W-:-:S07]  /*1cb0*/  VIADD R25, R25, 0x4 ;  /* 0x0000000419197836 */ /* 0x000fce0000000000 */
.L_x_31:
[----:B------:R-:W-:Y:S05]  /*1cc0*/  BSYNC.RECONVERGENT B6 ;  /* 0x0000000000067941 */ /* 0x000fea0003800200 */
.L_x_30:
[----:B------:R-:W-:-:S13]  /*1cd0*/  ISETP.NE.AND P0, PT, R18, RZ, PT ;  /* 0x000000ff1200720c */ /* 0x000fda0003f05270 */
[----:B------:R-:W-:Y:S05]  /*1ce0*/  @!P0 BRA `(.L_x_20) ;  /* 0x0000000000648947 */ /* 0x000fea0003800000 */
[----:B------:R-:W1:Y:S01]  /*1cf0*/  LDCU UR4, c[0x0][0x388] ;  /* 0x00007100ff0477ac */ /* 0x000e620008000800 */
[----:B------:R-:W-:Y:S02]  /*1d00*/  IMAD.MOV R18, RZ, RZ, -R18 ;  /* 0x000000ffff127224 */ /* 0x000fe400078e0a12 */
[----:B-1----:R-:W-:-:S07]  /*1d10*/  IMAD R24, R25, UR4, R24 ;  /* 0x0000000419187c24 */ /* 0x002fce000f8e0218 */
.L_x_37:
[----:B------:R-:W1:Y:S01]  /*1d20*/  LDC.64 R8, c[0x0][0x380] ;  /* 0x0000e000ff087b82 */ /* 0x000e620000000a00 */
[----:B0-----:R-:W-:Y:S02]  /*1d30*/  R2UR UR4, R16 ;  /* 0x00000000100472ca */ /* 0x001fe400000e0000 */
[----:B------:R-:W-:Y:S01]  /*1d40*/  R2UR UR5, R17 ;  /* 0x00000000110572ca */ /* 0x000fe200000e0000 */
[----:B-1----:R-:W-:-:S12]  /*1d50*/  IMAD.WIDE R8, R24, 0x4, R8 ;  /* 0x0000000418087825 */ /* 0x002fd800078e0208 */
[----:B------:R-:W2:Y:S01]  /*1d60*/  LDG.E R8, desc[UR4][R8.64] ;  /* 0x0000000408087981 */ /* 0x000ea2000c1e1900 */
[----:B------:R-:W-:Y:S01]  /*1d70*/  MOV R2, 0x0 ;  /* 0x0000000000027802 */ /* 0x000fe20000000f00 */
[----:B------:R-:W0:Y:S01]  /*1d80*/  LDCU.64 UR4, c[0x4][0x10] ;  /* 0x01000200ff0477ac */ /* 0x000e220008000a00 */
[----:B------:R-:W-:Y:S02]  /*1d90*/  VIADD R18, R18, 0x1 ;  /* 0x0000000112127836 */ /* 0x000fe40000000000 */
[----:B------:R-:W-:Y:S02]  /*1da0*/  IMAD.MOV.U32 R6, RZ, RZ, R22 ;  /* 0x000000ffff067224 */ /* 0x000fe400078e0016 */
[----:B------:R-:W1:Y:S01]  /*1db0*/  LDC.64 R2, c[0x4][R2] ;  /* 0x0100000002027b82 */ /* 0x000e620000000a00 */
[----:B------:R-:W-:Y:S01]  /*1dc0*/  ISETP.NE.AND P0, PT, R18, RZ, PT ;  /* 0x000000ff1200720c */ /* 0x000fe20003f05270 */
[----:B------:R-:W-:-:S03]  /*1dd0*/  IMAD.MOV.U32 R7, RZ, RZ, R19 ;  /* 0x000000ffff077224 */ /* 0x000fc600078e0013 */
[----:B------:R-:W-:Y:S02]  /*1de0*/  P2R R0, PR, RZ, 0x1 ;  /* 0x00000001ff007803 */ /* 0x000fe40000000000 */
[----:B0-----:R-:W-:Y:S01]  /*1df0*/  MOV R4, UR4 ;  /* 0x0000000400047c02 */ /* 0x001fe20008000f00 */
[----:B------:R-:W-:Y:S01]  /*1e00*/  IMAD.U32 R5, RZ, RZ, UR5 ;  /* 0x00000005ff057e24 */ /* 0x000fe2000f8e00ff */
[----:B-12---:R0:W-:Y:S06]  /*1e10*/  STL [R1], R8 ;  /* 0x0000000801007387 */ /* 0x0061ec0000100800 */
[----:B------:R-:W-:-:S07]  /*1e20*/  LEPC R20, `(.L_x_36) ;  /* 0x000000001014794e */ /* 0x000fce0000000000 */
[----:B0-----:R-:W-:Y:S05]  /*1e30*/  CALL.ABS.NOINC R2 ;  /* 0x0000000002007343 */ /* 0x001fea0003c00000 */
.L_x_36:
[----:B------:R-:W0:Y:S01]  /*1e40*/  LDCU UR4, c[0x0][0x388] ;  /* 0x00007100ff0477ac */ /* 0x000e220008000800 */
[----:B------:R-:W-:Y:S02]  /*1e50*/  ISETP.NE.AND P6, PT, R18, RZ, PT ;  /* 0x000000ff1200720c */ /* 0x000fe40003fc5270 */
[----:B0-----:R-:W-:-:S11]  /*1e60*/  IADD3 R24, PT, PT, R24, UR4, RZ ;  /* 0x0000000418187c10 */ /* 0x001fd6000fffe0ff */
[----:B------:R-:W-:Y:S05]  /*1e70*/  @P6 BRA `(.L_x_37) ;  /* 0xfffffffc00a86947 */ /* 0x000fea000383ffff */
.L_x_20:
[----:B------:R-:W-:Y:S05]  /*1e80*/  BSYNC.RECONVERGENT B7 ;  /* 0x0000000000077941 */ /* 0x000fea0003800200 */
.L_x_1:
[----:B------:R-:W-:Y:S01]  /*1e90*/  MOV R0, 0x0 ;  /* 0x0000000000007802 */ /* 0x000fe20000000f00 */
[----:B------:R-:W1:Y:S01]  /*1ea0*/  LDCU.64 UR4, c[0x4][0x18] ;  /* 0x01000300ff0477ac */ /* 0x000e620008000a00 */
[----:B------:R-:W-:Y:S02]  /*1eb0*/  CS2R R6, SRZ ;  /* 0x0000000000067805 */ /* 0x000fe4000001ff00 */
[----:B------:R2:W3:Y:S01]  /*1ec0*/  LDC.64 R2, c[0x4][R0] ;  /* 0x0100000000027b82 */ /* 0x0004e20000000a00 */
[----:B-1----:R-:W-:Y:S02]  /*1ed0*/  IMAD.U32 R4, RZ, RZ, UR4 ;  /* 0x00000004ff047e24 */ /* 0x002fe4000f8e00ff */
[----:B--2---:R-:W-:-:S07]  /*1ee0*/  IMAD.U32 R5, RZ, RZ, UR5 ;  /* 0x00000005ff057e24 */ /* 0x004fce000f8e00ff */
[----:B------:R-:W-:-:S07]  /*1ef0*/  LEPC R20, `(.L_x_38) ;  /* 0x000000001014794e */ /* 0x000fce0000000000 */
[----:B0--3--:R-:W-:Y:S05]  /*1f00*/  CALL.ABS.NOINC R2 ;  /* 0x0000000002007343 */ /* 0x009fea0003c00000 */
.L_x_38:
[----:B------:R-:W-:Y:S05]  /*1f10*/  EXIT ;  /* 0x000000000000794d */ /* 0x000fea0003800000 */
.L_x_39:
[----:B------:R-:W-:-:S00]  /*1f20*/  BRA `(.L_x_39) ;  /* 0xfffffffc00fc7947 */ /* 0x000fc0000383ffff */
[----:B------:R-:W-:-:S00]  /*1f30*/  NOP ;  /* 0x0000000000007918 */ /* 0x000fc00000000000 */
        /* <DEDUP_REMOVED lines=12> */
.L_x_79:


//--------------------- .text._Z9printRowsPii     --------------------------
	.section	.text._Z9printRowsPii,"ax",@progbits
	.align	128
        .global         _Z9printRowsPii
        .type           _Z9printRowsPii,@function
        .size           _Z9printRowsPii,(.L_x_80 - _Z9printRowsPii)
        .other          _Z9printRowsPii,@"STO_CUDA_ENTRY STV_DEFAULT"
_Z9printRowsPii:
.text._Z9printRowsPii:
        /* <DEDUP_REMOVED lines=16> */
[----:B------:R-:W-:Y:S01]  /*0100*/  IMAD.MOV.U32 R6, RZ, RZ, R18 ;  /* 0x000000ffff067224 */ /* 0x000fe200078e0012 */
[----:B------:R0:W2:Y:S01]  /*0110*/  LDC.64 R8, c[0x4][R0] ;  /* 0x0100000000087b82 */ /* 0x0000a20000000a00 */
[----:B------:R-:W-:Y:S02]  /*0120*/  IMAD.MOV.U32 R7, RZ, RZ, R2 ;  /* 0x000000ffff077224 */ /* 0x000fe400078e0002 */
[----:B-1----:R-:W-:Y:S02]  /*0130*/  IMAD.U32 R4, RZ, RZ, UR4 ;  /* 0x00000004ff047e24 */ /* 0x002fe4000f8e00ff */
[----:B0-----:R-:W-:-:S07]  /*0140*/  IMAD.U32 R5, RZ, RZ, UR5 ;  /* 0x00000005ff057e24 */ /* 0x001fce000f8e00ff */
[----:B------:R-:W-:-:S07]  /*0150*/  LEPC R20, `(.L_x_40) ;  /* 0x000000001014794e */ /* 0x000fce0000000000 */
[----:B--2---:R-:W-:Y:S05]  /*0160*/  CALL.ABS.NOINC R8 ;  /* 0x0000000008007343 */ /* 0x004fea0003c00000 */
.L_x_40:
[----:B------:R-:W0:Y:S02]  /*0170*/  LDCU UR4, c[0x0][0x388] ;  /* 0x00007100ff0477ac */ /* 0x000e240008000800 */
[----:B0-----:R-:W-:-:S09]  /*0180*/  UISETP.GE.AND UP0, UPT, UR4, 0x1, UPT ;  /* 0x000000010400788c */ /* 0x001fd2000bf06270 */
[----:B------:R-:W-:Y:S05]  /*0190*/  BRA.U !UP0, `(.L_x_41) ;  /* 0x0000001908647547 */ /* 0x000fea000b800000 */
[----:B------:R-:W0:Y:S01]  /*01a0*/  LDC.64 R28, c[0x0][0x358] ;  /* 0x0000d600ff1c7b82 */ /* 0x000e220000000a00 */
[----:B------:R-:W-:Y:S02]  /*01b0*/  UISETP.GE.U32.AND UP0, UPT, UR4, 0x10, UPT ;  /* 0x000000100400788c */ /* 0x000fe4000bf06070 */
[----:B------:R-:W-:Y:S02]  /*01c0*/  IMAD R23, R16, UR4, RZ ;  /* 0x0000000410177c24 */ /* 0x000fe4000f8e02ff */
[----:B------:R-:W-:-:S05]  /*01d0*/  IMAD.MOV.U32 R24, RZ, RZ, RZ ;  /* 0x000000ffff187224 */ /* 0x000fca00078e00ff */
[----:B------:R-:W-:Y:S05]  /*01e0*/  BRA.U !UP0, `(.L_x_42) ;  /* 0x0000000d08447547 */ /* 0x000fea000b800000 */
[----:B------:R-:W-:Y:S01]  /*01f0*/  ULOP3.LUT UR4, UR4, 0x7ffffff0, URZ, 0xc0, !UPT ;  /* 0x7ffffff004047892 */ /* 0x000fe2000f8ec0ff */
[----:B------:R-:W-:Y:S01]  /*0200*/  BSSY.RECONVERGENT B6, `(.L_x_42) ;  /* 0x00000cf000067945 */ /* 0x000fe20003800200 */
[----:B------:R-:W-:Y:S02]  /*0210*/  MOV R25, R23 ;  /* 0x0000001700197202 */ /* 0x000fe40000000f00 */
[----:B------:R-:W-:Y:S02]  /*0220*/  UIADD3 UR5, UPT, UPT, -UR4, URZ, URZ ;  /* 0x000000ff04057290 */ /* 0x000fe4000fffe1ff */
[----:B------:R-:W-:-:S04]  /*0230*/  IMAD.U32 R24, RZ, RZ, UR4 ;  /* 0x00000004ff187e24 */ /* 0x000fc8000f8e00ff */
[----:B------:R-:W-:-:S07]  /*0240*/  IMAD.U32 R19, RZ, RZ, UR5 ;  /* 0x00000005ff137e24 */ /* 0x000fce000f8e00ff */
.L_x_59:
        /* <DEDUP_REMOVED lines=12> */
[----:B------:R-:W-:Y:S01]  /*0310*/  P2R R26, PR, RZ, 0x1 ;  /* 0x00000001ff1a7803 */ /* 0x000fe20000000000 */
[----:B0-----:R-:W-:Y:S02]  /*0320*/  IMAD.U32 R4, RZ, RZ, UR4 ;  /* 0x00000004ff047e24 */ /* 0x001fe4000f8e00ff */
[----:B------:R-:W-:Y:S01]  /*0330*/  IMAD.U32 R5, RZ, RZ, UR5 ;  /* 0x00000005ff057e24 */ /* 0x000fe2000f8e00ff */
[----:B-12---:R0:W-:Y:S06]  /*0340*/  STL [R1], R0 ;  /* 0x0000000001007387 */ /* 0x0061ec0000100800 */
[----:B------:R-:W-:-:S07]  /*0350*/  LEPC R20, `(.L_x_43) ;  /* 0x000000001014794e */ /* 0x000fce0000000000 */
[----:B0-----:R-:W-:Y:S05]  /*0360*/  CALL.ABS.NOINC R8 ;  /* 0x0000000008007343 */ /* 0x001fea0003c00000 */
.L_x_43:
[----:B------:R-:W-:Y:S02]  /*0370*/  R2UR UR4, R28 ;  /* 0x000000001c0472ca */ /* 0x000fe400000e0000 */
[----:B------:R-:W-:-:S13]  /*0380*/  R2UR UR5, R29 ;  /* 0x000000001d0572ca */ /* 0x000fda00000e0000 */
[----:B------:R-:W2:Y:S01]  /*0390*/  LDG.E R0, desc[UR4][R16.64+0x4] ;  /* 0x0000040410007981 */ /* 0x000ea2000c1e1900 */
[----:B------:R-:W-:Y:S01]  /*03a0*/  MOV R22, 0x0 ;  /* 0x0000000000167802 */ /* 0x000fe20000000f00 */
[----:B------:R-:W0:Y:S01]  /*03b0*/  LDCU.64 UR4, c[0x4][0x10] ;  /* 0x01000200ff0477ac */ /* 0x000e220008000a00 */
[----:B------:R-:W-:Y:S02]  /*03c0*/  IMAD.MOV.U32 R6, RZ, RZ, R18 ;  /* 0x000000ffff067224 */ /* 0x000fe400078e0012 */
[----:B------:R1:W3:Y:S01]  /*03d0*/  LDC.64 R8, c[0x4][R22] ;  /* 0x0100000016087b82 */ /* 0x0002e20000000a00 */
[----:B------:R-:W-:Y:S01]  /*03e0*/  IMAD.MOV.U32 R7, RZ, RZ, R2 ;  /* 0x000000ffff077224 */ /* 0x000fe200078e0002 */
[----:B0-----:R-:W-:Y:S01]  /*03f0*/  MOV R4, UR4 ;  /* 0x0000000400047c02 */ /* 0x001fe20008000f00 */
[----:B------:R-:W-:Y:S01]  /*0400*/  IMAD.U32 R5, RZ, RZ, UR5 ;  /* 0x00000005ff057e24 */ /* 0x000fe2000f8e00ff */
[----:B--23--:R1:W-:Y:S06]  /*0410*/  STL [R1], R0 ;  /* 0x0000000001007387 */ /* 0x00c3ec0000100800 */
[----:B------:R-:W-:-:S07]  /*0420*/  LEPC R20, `(.L_x_44) ;  /* 0x000000001014794e */ /* 0x000fce0000000000 */
[----:B-1----:R-:W-:Y:S05]  /*0430*/  CALL.ABS.NOINC R8 ;  /* 0x0000000008007343 */ /* 0x002fea0003c00000 */
.L_x_44:
[----:B------:R-:W-:Y:S02]  /*0440*/  R2UR UR4, R28 ;  /* 0x000000001c0472ca */ /* 0x000fe400000e0000 */
[----:B------:R-:W-:-:S13]  /*0450*/  R2UR UR5, R29 ;  /* 0x000000001d0572ca */ /* 0x000fda00000e0000 */
        /* <DEDUP_REMOVED lines=10> */
.L_x_45:
[----:B------:R-:W-:Y:S02]  /*0500*/  R2UR UR4, R28 ;  /* 0x000000001c0472ca */ /* 0x000fe400000e0000 */
[----:B------:R-:W-:-:S13]  /*0510*/  R2UR UR5, R29 ;  /* 0x000000001d0572ca */ /* 0x000fda00000e0000 */
        /* <DEDUP_REMOVED lines=10> */
.L_x_46:
        /* <DEDUP_REMOVED lines=12> */
.L_x_47:
        /* <DEDUP_REMOVED lines=12> */
.L_x_48:
        /* <DEDUP_REMOVED lines=12> */
.L_x_49:
        /* <DEDUP_REMOVED lines=12> */
.L_x_50:
        /* <DEDUP_REMOVED lines=12> */
.L_x_51:
        /* <DEDUP_REMOVED lines=12> */
.L_x_52:
        /* <DEDUP_REMOVED lines=12> */
.L_x_53:
        /* <DEDUP_REMOVED lines=12> */
.L_x_54:
[----:B------:R-:W-:Y:S02]  /*0bc0*/  R2UR UR4, R28 ;  /* 0x000000001c0472ca */ /* 0x000fe400000e0000 */
[----:B------:R-:W-:-:S13]  /*0bd0*/  R2UR UR5, R29 ;  /* 0x000000001d0572ca */ /* 0x000fda00000e0000 */
        /* <DEDUP_REMOVED lines=10> */
.L_x_55:
        /* <DEDUP_REMOVED lines=12> */
.L_x_56:
[----:B------:R-:W-:Y:S02]  /*0d40*/  R2UR UR4, R28 ;  /* 0x000000001c0472ca */ /* 0x000fe400000e0000 */
[----:B------:R-:W-:-:S13]  /*0d50*/  R2UR UR5, R29 ;  /* 0x000000001d0572ca */ /* 0x000fda00000e0000 */
        /* <DEDUP_REMOVED lines=10> */
.L_x_57:
        /* <DEDUP_REMOVED lines=12> */
.L_x_58:
[----:B------:R-:W-:Y:S01]  /*0ec0*/  ISETP.NE.AND P6, PT, R26, RZ, PT ;  /* 0x000000ff1a00720c */ /* 0x000fe20003fc5270 */
[----:B------:R-:W-:-:S12]  /*0ed0*/  VIADD R25, R25, 0x10 ;  /* 0x0000001019197836 */ /* 0x000fd80000000000 */
[----:B------:R-:W-:Y:S05]  /*0ee0*/  @P6 BRA `(.L_x_59) ;  /* 0xfffffff000d86947 */ /* 0x000fea000383ffff */
[----:B------:R-:W-:Y:S05]  /*0ef0*/  BSYNC.RECONVERGENT B6 ;  /* 0x0000000000067941 */ /* 0x000fea0003800200 */
.L_x_42:
[----:B------:R-:W1:Y:S01]  /*0f00*/  LDCU UR4, c[0x0][0x388] ;  /* 0x00007100ff0477ac */ /* 0x000e620008000800 */
[----:B------:R-:W-:Y:S01]  /*0f10*/  BSSY.RECONVERGENT B6, `(.L_x_41) ;  /* 0x00000c1000067945 */ /* 0x000fe20003800200 */
[----:B-1----:R-:W-:-:S04]  /*0f20*/  ULOP3.LUT UR4, UR4, 0xf, URZ, 0xc0, !UPT ;  /* 0x0000000f04047892 */ /* 0x002fc8000f8ec0ff */
[----:B------:R-:W-:-:S09]  /*0f30*/  UISETP.NE.AND UP0, UPT, UR4, URZ, UPT ;  /* 0x000000ff0400728c */ /* 0x000fd2000bf05270 */
[----:B------:R-:W-:Y:S05]  /*0f40*/  BRA.U !UP0, `(.L_x_60) ;  /* 0x0000000908f47547 */ /* 0x000fea000b800000 */
[----:B------:R-:W1:Y:S01]  /*0f50*/  LDC R22, c[0x0][0x388] ;  /* 0x0000e200ff167b82 */ /* 0x000e620000000800 */
[----:B------:R-:W-:Y:S01]  /*0f60*/  UISETP.GE.U32.AND UP0, UPT, UR4, 0x8, UPT ;  /* 0x000000080400788c */ /* 0x000fe2000bf06070 */
[----:B-1----:R-:W-:-:S08]  /*0f70*/  LOP3.LUT R22, R22, 0x7, RZ, 0xc0, !PT ;  /* 0x0000000716167812 */ /* 0x002fd000078ec0ff */
[----:B------:R-:W-:Y:S05]  /*0f80*/  BRA.U !UP0, `(.L_x_61) ;  /* 0x0000000508947547 */ /* 0x000fea000b800000 */
[----:B------:R-:W1:Y:S01]  /*0f90*/  LDC.64 R16, c[0x0][0x380] ;  /* 0x0000e000ff107b82 */ /* 0x000e620000000a00 */
[----:B0-----:R-:W-:Y:S02]  /*0fa0*/  R2UR UR4, R28 ;  /* 0x000000001c0472ca */ /* 0x001fe400000e0000 */
[----:B------:R-:W-:Y:S02]  /*0fb0*/  R2UR UR5, R29 ;  /* 0x000000001d0572ca */ /* 0x000fe400000e0000 */
[----:B------:R-:W-:-:S05]  /*0fc0*/  IADD3 R3, PT, PT, R23, R24, RZ ;  /* 0x0000001817037210 */ /* 0x000fca0007ffe0ff */
[----:B-1----:R-:W-:-:S06]  /*0fd0*/  IMAD.WIDE R16, R3, 0x4, R16 ;  /* 0x0000000403107825 */ /* 0x002fcc00078e0210 */
[----:B------:R-:W2:Y:S01]  /*0fe0*/  LDG.E R0, desc[UR4][R16.64] ;  /* 0x0000000410007981 */ /* 0x000ea2000c1e1900 */
[----:B------:R-:W-:Y:S01]  /*0ff0*/  MOV R19, 0x0 ;  /* 0x0000000000137802 */ /* 0x000fe20000000f00 */
[----:B------:R-:W0:Y:S01]  /*1000*/  LDCU.64 UR4, c[0x4][0x10] ;  /* 0x01000200ff0477ac */ /* 0x000e220008000a00 */
[----:B------:R-:W-:Y:S02]  /*1010*/  IMAD.MOV.U32 R6, RZ, RZ, R18 ;  /* 0x000000ffff067224 */ /* 0x000fe400078e0012 */
[----:B------:R1:W3:Y:S01]  /*1020*/  LDC.64 R8, c[0x4][R19] ;  /* 0x0100000013087b82 */ /* 0x0002e20000000a00 */
[----:B------:R-:W-:Y:S02]  /*1030*/  IMAD.MOV.U32 R7, RZ, RZ, R2 ;  /* 0x000000ffff077224 */ /* 0x000fe400078e0002 */
[----:B0-----:R-:W-:Y:S02]  /*1040*/  IMAD.U32 R4, RZ, RZ, UR4 ;  /* 0x00000004ff047e24 */ /* 0x001fe4000f8e00ff */
[----:B------:R-:W-:Y:S01]  /*1050*/  IMAD.U32 R5, RZ, RZ, UR5 ;  /* 0x00000005ff057e24 */ /* 0x000fe2000f8e00ff */
[----:B--23--:R1:W-:Y:S06]  /*1060*/  STL [R1], R0 ;  /* 0x0000000001007387 */ /* 0x00c3ec0000100800 */
[----:B------:R-:W-:-:S07]  /*1070*/  LEPC R20, `(.L_x_62) ;  /* 0x000000001014794e */ /* 0x000fce0000000000 */
[----:B-1----:R-:W-:Y:S05]  /*1080*/  CALL.ABS.NOINC R8 ;  /* 0x0000000008007343 */ /* 0x002fea0003c00000 */
.L_x_62:
        /* <DEDUP_REMOVED lines=12> */
.L_x_63:
        /* <DEDUP_REMOVED lines=12> */
.L_x_64:
[----:B------:R-:W-:Y:S02]  /*1210*/  R2UR UR4, R28 ;  /* 0x000000001c0472ca */ /* 0x000fe400000e0000 */
[----:B------:R-:W-:-:S13]  /*1220*/  R2UR UR5, R29 ;  /* 0x000000001d0572ca */ /* 0x000fda00000e0000 */
        /* <DEDUP_REMOVED lines=10> */
.L_x_65:
        /* <DEDUP_REMOVED lines=12> */
.L_x_66:
        /* <DEDUP_REMOVED lines=12> */
.L_x_67:
        /* <DEDUP_REMOVED lines=12> */
.L_x_68:
        /* <DEDUP_REMOVED lines=12> */
.L_x_69:
[----:B------:R-:W-:-:S07]  /*15d0*/  VIADD R24, R24, 0x8 ;  /* 0x0000000818187836 */ /* 0x000fce0000000000 */
.L_x_61:
[----:B------:R-:W-:-:S13]  /*15e0*/  ISETP.NE.AND P0, PT, R22, RZ, PT ;  /* 0x000000ff1600720c */ /* 0x000fda0003f05270 */
[----:B------:R-:W-:Y:S05]  /*15f0*/  @!P0 BRA `(.L_x_60) ;  /* 0x0000000400488947 */ /* 0x000fea0003800000 */
[----:B------:R-:W1:Y:S01]  /*1600*/  LDC R0, c[0x0][0x388] ;  /* 0x0000e200ff007b82 */ /* 0x000e620000000800 */
[----:B------:R-:W-:Y:S02]  /*1610*/  ISETP.GE.U32.AND P0, PT, R22, 0x4, PT ;  /* 0x000000041600780c */ /* 0x000fe40003f06070 */
[----:B-1----:R-:W-:-:S11]  /*1620*/  LOP3.LUT R22, R0, 0x3, RZ, 0xc0, !PT ;  /* 0x0000000300167812 */ /* 0x002fd600078ec0ff */
[----:B------:R-:W-:Y:S05]  /*1630*/  @!P0 BRA `(.L_x_70) ;  /* 0x0000000000d48947 */ /* 0x000fea0003800000 */
[----:B------:R-:W1:Y:S01]  /*1640*/  LDC.64 R16, c[0x0][0x380] ;  /* 0x0000e000ff107b82 */ /* 0x000e620000000a00 */
[----:B0-----:R-:W-:Y:S01]  /*1650*/  R2UR UR4, R28 ;  /* 0x000000001c0472ca */ /* 0x001fe200000e0000 */
[----:B------:R-:W-:Y:S01]  /*1660*/  IMAD.IADD R3, R23, 0x1, R24 ;  /* 0x0000000117037824 */ /* 0x000fe200078e0218 */
[----:B------:R-:W-:-:S03]  /*1670*/  R2UR UR5, R29 ;  /* 0x000000001d0572ca */ /* 0x000fc600000e0000 */
[----:B-1----:R-:W-:-:S10]  /*1680*/  IMAD.WIDE R16, R3, 0x4, R16 ;  /* 0x0000000403107825 */ /* 0x002fd400078e0210 */
        /* <DEDUP_REMOVED lines=11> */
.L_x_71:
        /* <DEDUP_REMOVED lines=12> */
.L_x_72:
        /* <DEDUP_REMOVED lines=12> */
.L_x_73:
        /* <DEDUP_REMOVED lines=12> */
.L_x_74:
[----:B------:R-:W-:-:S07]  /*1980*/  VIADD R24, R24, 0x4 ;  /* 0x0000000418187836 */ /* 0x000fce0000000000 */
.L_x_70:
[----:B------:R-:W-:-:S13]  /*1990*/  ISETP.NE.AND P0, PT, R22, RZ, PT ;  /* 0x000000ff1600720c */ /* 0x000fda0003f05270 */
[----:B------:R-:W-:Y:S05]  /*19a0*/  @!P0 BRA `(.L_x_60) ;  /* 0x00000000005c8947 */ /* 0x000fea0003800000 */
[----:B------:R-:W-:Y:S02]  /*19b0*/  IMAD.IADD R23, R23, 0x1, R24 ;  /* 0x0000000117177824 */ /* 0x000fe400078e0218 */
[----:B------:R-:W-:-:S07]  /*19c0*/  IMAD.MOV R22, RZ, RZ, -R22 ;  /* 0x000000ffff167224 */ /* 0x000fce00078e0a16 */
.L_x_76:
        /* <DEDUP_REMOVED lines=13> */
[----:B0-----:R-:W-:Y:S01]  /*1aa0*/  IMAD.U32 R4, RZ, RZ, UR4 ;  /* 0x00000004ff047e24 */ /* 0x001fe2000f8e00ff */
[----:B------:R-:W-:Y:S01]  /*1ab0*/  MOV R5, UR5 ;  /* 0x0000000500057c02 */ /* 0x000fe20008000f00 */
[----:B-12---:R0:W-:Y:S06]  /*1ac0*/  STL [R1], R10 ;  /* 0x0000000a01007387 */ /* 0x0061ec0000100800 */
[----:B------:R-:W-:-:S07]  /*1ad0*/  LEPC R20, `(.L_x_75) ;  /* 0x000000001014794e */ /* 0x000fce0000000000 */
[----:B0-----:R-:W-:Y:S05]  /*1ae0*/  CALL.ABS.NOINC R8 ;  /* 0x0000000008007343 */ /* 0x001fea0003c00000 */
.L_x_75:
[----:B------:R-:W-:Y:S01]  /*1af0*/  ISETP.NE.AND P6, PT, R22, RZ, PT ;  /* 0x000000ff1600720c */ /* 0x000fe20003fc5270 */
[----:B------:R-:W-:-:S12]  /*1b00*/  VIADD R23, R23, 0x1 ;  /* 0x0000000117177836 */ /* 0x000fd80000000000 */
[----:B------:R-:W-:Y:S05]  /*1b10*/  @P6 BRA `(.L_x_76) ;  /* 0xfffffffc00ac6947 */ /* 0x000fea000383ffff */
.L_x_60:
[----:B------:R-:W-:Y:S05]  /*1b20*/  BSYNC.RECONVERGENT B6 ;  /* 0x0000000000067941 */ /* 0x000fea0003800200 */
.L_x_41:
        /* <DEDUP_REMOVED lines=8> */
.L_x_77:
[----:B------:R-:W-:Y:S05]  /*1bb0*/  EXIT ;  /* 0x000000000000794d */ /* 0x000fea0003800000 */
.L_x_78:
        /* <DEDUP_REMOVED lines=12> */
.L_x_80:


//--------------------- .nv.global.init           --------------------------
	.section	.nv.global.init,"aw",@progbits
.nv.global.init:
	.type		$str$2,@object
	.size		$str$2,($str$1 - $str$2)
$str$2:
        /*0000*/ 	.byte	0x0a, 0x00
	.type		$str$1,@object
	.size		$str$1,($str - $str$1)
$str$1:
        /*0002*/ 	.byte	0x25, 0x64, 0x20, 0x00
	.type		$str,@object
	.size		$str,($str$3 - $str)
$str:
        /*0006*/ 	.byte	0x52, 0x6f, 0x77, 0x20, 0x25, 0x64, 0x3a, 0x20, 0x00
	.type		$str$3,@object
	.size		$str$3,(.L_3 - $str$3)
$str$3:
        /*000f*/ 	.byte	0x43, 0x6f, 0x6c, 0x20, 0x25, 0x64, 0x3a, 0x20, 0x00
.L_3:


//--------------------- .nv.shared.reserved.0     --------------------------
	.section	.nv.shared.reserved.0,"aw",@nobits
	.weak		__nv_reservedSMEM_offset_0_alias
	.size		__nv_reservedSMEM_offset_0_alias, 0, 64
	.other		__nv_reservedSMEM_offset_0_alias,@"STO_CUDA_RESERVED_SHARED STV_DEFAULT"
__nv_reservedSMEM_offset_0_alias:
	.zero		0
	.zero		64


//--------------------- .nv.constant0._Z12printColumnsPii --------------------------
	.section	.nv.constant0._Z12printColumnsPii,"a",@progbits
	.sectionflags	@""
	.align	4
.nv.constant0._Z12printColumnsPii:
	.zero		908


//--------------------- .nv.constant0._Z9printRowsPii --------------------------
	.section	.nv.constant0._Z9printRowsPii,"a",@progbits
	.sectionflags	@""
	.align	4
.nv.constant0._Z9printRowsPii:
	.zero		908


//--------------------- SYMBOLS --------------------------

	.type		.nv.reservedSmem.offset0,@object
	.size		.nv.reservedSmem.offset0,0x4
	.type		vprintf,@function
